	.headerflags	@"EF_CUDA_TEXMODE_UNIFIED EF_CUDA_64BIT_ADDRESS EF_CUDA_ACCELERATORS EF_CUDA_SM90 EF_CUDA_VIRTUAL_SM(EF_CUDA_SM90)"
	.elftype	@"ET_EXEC"


//--------------------- .nv.info                  --------------------------
	.section	.nv.info,"",@"SHT_CUDA_INFO"
	.align	4


	//----- nvinfo : EIATTR_REGCOUNT
	.align		4
        /*0000*/ 	.byte	0x04, 0x2f
        /*0002*/ 	.short	(.L_1 - .L_0)
	.align		4
.L_0:
        /*0004*/ 	.word	index@(chunk_gated_delta_rule_fwd_kernel_h_blockdim64)
        /*0008*/ 	.word	0x00000075


	//----- nvinfo : EIATTR_FRAME_SIZE
	.align		4
.L_1:
        /*000c*/ 	.byte	0x04, 0x11
        /*000e*/ 	.short	(.L_3 - .L_2)
	.align		4
.L_2:
        /*0010*/ 	.word	index@(chunk_gated_delta_rule_fwd_kernel_h_blockdim64)
        /*0014*/ 	.word	0x00000000


	//----- nvinfo : EIATTR_MIN_STACK_SIZE
	.align		4
.L_3:
        /*0018*/ 	.byte	0x04, 0x12
        /*001a*/ 	.short	(.L_5 - .L_4)
	.align		4
.L_4:
        /*001c*/ 	.word	index@(chunk_gated_delta_rule_fwd_kernel_h_blockdim64)
        /*0020*/ 	.word	0x00000000
.L_5:


//--------------------- .nv.info.chunk_gated_delta_rule_fwd_kernel_h_blockdim64 --------------------------
	.section	.nv.info.chunk_gated_delta_rule_fwd_kernel_h_blockdim64,"",@"SHT_CUDA_INFO"
	.sectionflags	@""
	.align	4


	//----- nvinfo : EIATTR_CUDA_API_VERSION
	.align		4
        /*0000*/ 	.byte	0x04, 0x37
        /*0002*/ 	.short	(.L_7 - .L_6)
.L_6:
        /*0004*/ 	.word	0x00000080


	//----- nvinfo : EIATTR_KPARAM_INFO
	.align		4
.L_7:
        /*0008*/ 	.byte	0x04, 0x17
        /*000a*/ 	.short	(.L_9 - .L_8)
.L_8:
        /*000c*/ 	.word	0x00000000
        /*0010*/ 	.short	0x0008
        /*0012*/ 	.short	0x0040
        /*0014*/ 	.byte	0x00, 0xf4, 0x21, 0x00


	//----- nvinfo : EIATTR_KPARAM_INFO
	.align		4
.L_9:
        /*0018*/ 	.byte	0x04, 0x17
        /*001a*/ 	.short	(.L_11 - .L_10)
.L_10:
        /*001c*/ 	.word	0x00000000
        /*0020*/ 	.short	0x0007
        /*0022*/ 	.short	0x0038
        /*0024*/ 	.byte	0x00, 0xf0, 0x11, 0x00


	//----- nvinfo : EIATTR_KPARAM_INFO
	.align		4
.L_11:
        /*0028*/ 	.byte	0x04, 0x17
        /*002a*/ 	.short	(.L_13 - .L_12)
.L_12:
        /*002c*/ 	.word	0x00000000
        /*0030*/ 	.short	0x0006
        /*0032*/ 	.short	0x0030
        /*0034*/ 	.byte	0x00, 0xf4, 0x21, 0x00


	//----- nvinfo : EIATTR_KPARAM_INFO
	.align		4
.L_13:
        /*0038*/ 	.byte	0x04, 0x17
        /*003a*/ 	.short	(.L_15 - .L_14)
.L_14:
        /*003c*/ 	.word	0x00000000
        /*0040*/ 	.short	0x0005
        /*0042*/ 	.short	0x0028
        /*0044*/ 	.byte	0x00, 0xf4, 0x21, 0x00


	//----- nvinfo : EIATTR_KPARAM_INFO
	.align		4
.L_15:
        /*0048*/ 	.byte	0x04, 0x17
        /*004a*/ 	.short	(.L_17 - .L_16)
.L_16:
        /*004c*/ 	.word	0x00000000
        /*0050*/ 	.short	0x0004
        /*0052*/ 	.short	0x0020
        /*0054*/ 	.byte	0x00, 0xf4, 0x21, 0x00


	//----- nvinfo : EIATTR_KPARAM_INFO
	.align		4
.L_17:
        /*0058*/ 	.byte	0x04, 0x17
        /*005a*/ 	.short	(.L_19 - .L_18)
.L_18:
        /*005c*/ 	.word	0x00000000
        /*0060*/ 	.short	0x0003
        /*0062*/ 	.short	0x0018
        /*0064*/ 	.byte	0x00, 0xf4, 0x21, 0x00


	//----- nvinfo : EIATTR_KPARAM_INFO
	.align		4
.L_19:
        /*0068*/ 	.byte	0x04, 0x17
        /*006a*/ 	.short	(.L_21 - .L_20)
.L_20:
        /*006c*/ 	.word	0x00000000
        /*0070*/ 	.short	0x0002
        /*0072*/ 	.short	0x0010
        /*0074*/ 	.byte	0x00, 0xf4, 0x21, 0x00


	//----- nvinfo : EIATTR_KPARAM_INFO
	.align		4
.L_21:
        /*0078*/ 	.byte	0x04, 0x17
        /*007a*/ 	.short	(.L_23 - .L_22)
.L_22:
        /*007c*/ 	.word	0x00000000
        /*0080*/ 	.short	0x0001
        /*0082*/ 	.short	0x0008
        /*0084*/ 	.byte	0x00, 0xf4, 0x21, 0x00


	//----- nvinfo : EIATTR_KPARAM_INFO
	.align		4
.L_23:
        /*0088*/ 	.byte	0x04, 0x17
        /*008a*/ 	.short	(.L_25 - .L_24)
.L_24:
        /*008c*/ 	.word	0x00000000
        /*0090*/ 	.short	0x0000
        /*0092*/ 	.short	0x0000
        /*0094*/ 	.byte	0x00, 0xf4, 0x21, 0x00


	//----- nvinfo : EIATTR_SPARSE_MMA_MASK
	.align		4
.L_25:
        /*0098*/ 	.byte	0x03, 0x50
        /*009a*/ 	.short	0x0000


	//----- nvinfo : EIATTR_MAXREG_COUNT
	.align		4
        /*009c*/ 	.byte	0x03, 0x1b
        /*009e*/ 	.short	0x00ff


	//----- nvinfo : EIATTR_EXIT_INSTR_OFFSETS
	.align		4
        /*00a0*/ 	.byte	0x04, 0x1c
        /*00a2*/ 	.short	(.L_27 - .L_26)


	//   ....[0]....
.L_26:
        /*00a4*/ 	.word	0x00003f50


	//   ....[1]....
        /*00a8*/ 	.word	0x00003f80


	//----- nvinfo : EIATTR_REQNTID
	.align		4
.L_27:
        /*00ac*/ 	.byte	0x04, 0x10
        /*00ae*/ 	.short	(.L_29 - .L_28)
.L_28:
        /*00b0*/ 	.word	0x00000080
        /*00b4*/ 	.word	0x00000001
        /*00b8*/ 	.word	0x00000001


	//----- nvinfo : EIATTR_CBANK_PARAM_SIZE
	.align		4
.L_29:
        /*00bc*/ 	.byte	0x03, 0x19
        /*00be*/ 	.short	0x0048


	//----- nvinfo : EIATTR_PARAM_CBANK
	.align		4
        /*00c0*/ 	.byte	0x04, 0x0a
        /*00c2*/ 	.short	(.L_31 - .L_30)
	.align		4
.L_30:
        /*00c4*/ 	.word	index@(.nv.constant0.chunk_gated_delta_rule_fwd_kernel_h_blockdim64)
        /*00c8*/ 	.short	0x0210
        /*00ca*/ 	.short	0x0048


	//----- nvinfo : EIATTR_SW_WAR
	.align		4
.L_31:
        /*00cc*/ 	.byte	0x04, 0x36
        /*00ce*/ 	.short	(.L_33 - .L_32)
.L_32:
        /*00d0*/ 	.word	0x00000008
.L_33:


//--------------------- .nv.callgraph             --------------------------
	.section	.nv.callgraph,"",@"SHT_CUDA_CALLGRAPH"
	.align	4
	.sectionentsize	8
	.align		4
        /*0000*/ 	.word	0x00000000
	.align		4
        /*0004*/ 	.word	0xffffffff
	.align		4
        /*0008*/ 	.word	0x00000000
	.align		4
        /*000c*/ 	.word	0xfffffffe
	.align		4
        /*0010*/ 	.word	0x00000000
	.align		4
        /*0014*/ 	.word	0xfffffffd
	.align		4
        /*0018*/ 	.word	0x00000000
	.align		4
        /*001c*/ 	.word	0xfffffffc


//--------------------- .text.chunk_gated_delta_rule_fwd_kernel_h_blockdim64 --------------------------
	.section	.text.chunk_gated_delta_rule_fwd_kernel_h_blockdim64,"ax",@progbits
	.sectionflags	@"SHF_BARRIERS=1"
	.align	128
        .global         chunk_gated_delta_rule_fwd_kernel_h_blockdim64
        .type           chunk_gated_delta_rule_fwd_kernel_h_blockdim64,@function
        .size           chunk_gated_delta_rule_fwd_kernel_h_blockdim64,(.L_x_3 - chunk_gated_delta_rule_fwd_kernel_h_blockdim64)
        .other          chunk_gated_delta_rule_fwd_kernel_h_blockdim64,@"STO_CUDA_ENTRY STV_DEFAULT"
chunk_gated_delta_rule_fwd_kernel_h_blockdim64:
.text.chunk_gated_delta_rule_fwd_kernel_h_blockdim64:
[----:B------:R-:W1:Y:S01]  /*0000*/  LDC R1, c[0x0][0x28] ;  /* 0x00000a00ff017b82 */ /* 0x000e620000000800 */
[----:B------:R-:W2:Y:S07]  /*0010*/  S2R R0, SR_TID.X ;  /* 0x0000000000007919 */ /* 0x000eae0000002100 */
[----:B------:R-:W3:Y:S01]  /*0020*/  S2UR UR49, SR_CTAID.X ;  /* 0x00000000003179c3 */ /* 0x000ee20000002500 */
[----:B------:R-:W-:Y:S01]  /*0030*/  ULDC UR19, c[0x0][0x248] ;  /* 0x0000920000137ab9 */ /* 0x000fe20000000800 */
[----:B------:R-:W-:Y:S01]  /*0040*/  ULDC.64 UR8, c[0x0][0x220] ;  /* 0x0000880000087ab9 */ /* 0x000fe20000000a00 */
[----:B------:R-:W-:Y:S01]  /*0050*/  UIADD3 UR5, UR19, 0x3f, URZ ;  /* 0x0000003f13057890 */ /* 0x000fe2000fffe03f */
[----:B------:R-:W-:Y:S01]  /*0060*/  CS2R R56, SRZ ;  /* 0x0000000000387805 */ /* 0x000fe2000001ff00 */
[----:B------:R-:W-:Y:S01]  /*0070*/  ULDC.64 UR6, c[0x0][0x218] ;  /* 0x0000860000067ab9 */ /* 0x000fe20000000a00 */
[----:B------:R-:W-:Y:S01]  /*0080*/  UMOV UR48, 0x400 ;  /* 0x0000040000307882 */ /* 0x000fe20000000000 */
[----:B------:R-:W-:Y:S01]  /*0090*/  UISETP.GT.AND UP0, UPT, UR5, 0x3f, UPT ;  /* 0x0000003f0500788c */ /* 0x000fe2000bf04270 */
[----:B------:R-:W4:Y:S01]  /*00a0*/  S2UR UR12, SR_CTAID.Y ;  /* 0x00000000000c79c3 */ /* 0x000f220000002600 */
[----:B------:R-:W-:Y:S01]  /*00b0*/  ULDC.64 UR52, c[0x0][0x208] ;  /* 0x0000820000347ab9 */ /* 0x000fe20000000a00 */
[----:B------:R-:W-:Y:S01]  /*00c0*/  ULDC.64 UR56, c[0x0][0x230] ;  /* 0x00008c0000387ab9 */ /* 0x000fe20000000a00 */
[----:B------:R-:W-:Y:S01]  /*00d0*/  USEL UR4, URZ, 0x10, !UP0 ;  /* 0x000000103f047887 */ /* 0x000fe2000c000000 */
[----:B------:R-:W-:-:S02]  /*00e0*/  CS2R R58, SRZ ;  /* 0x00000000003a7805 */ /* 0x000fc4000001ff00 */
[----:B------:R-:W-:Y:S02]  /*00f0*/  CS2R R60, SRZ ;  /* 0x00000000003c7805 */ /* 0x000fe4000001ff00 */
[----:B------:R-:W-:Y:S02]  /*0100*/  CS2R R62, SRZ ;  /* 0x00000000003e7805 */ /* 0x000fe4000001ff00 */
[----:B------:R-:W-:Y:S01]  /*0110*/  CS2R R64, SRZ ;  /* 0x0000000000407805 */ /* 0x000fe2000001ff00 */
[----:B------:R-:W5:Y:S01]  /*0120*/  S2UR UR11, SR_CgaCtaId ;  /* 0x00000000000b79c3 */ /* 0x000f620000008800 */
[----:B------:R-:W-:Y:S01]  /*0130*/  IMAD.U32 R19, RZ, RZ, UR4 ;  /* 0x00000004ff137e24 */ /* 0x000fe2000f8e00ff */
[----:B------:R-:W-:Y:S02]  /*0140*/  CS2R R66, SRZ ;  /* 0x0000000000427805 */ /* 0x000fe4000001ff00 */
[----:B------:R-:W-:Y:S02]  /*0150*/  CS2R R68, SRZ ;  /* 0x0000000000447805 */ /* 0x000fe4000001ff00 */
[----:B------:R-:W-:-:S02]  /*0160*/  CS2R R70, SRZ ;  /* 0x0000000000467805 */ /* 0x000fc4000001ff00 */
[----:B------:R-:W-:Y:S02]  /*0170*/  CS2R R40, SRZ ;  /* 0x0000000000287805 */ /* 0x000fe4000001ff00 */
[----:B------:R-:W-:Y:S02]  /*0180*/  CS2R R42, SRZ ;  /* 0x00000000002a7805 */ /* 0x000fe4000001ff00 */
[----:B------:R-:W-:Y:S01]  /*0190*/  CS2R R44, SRZ ;  /* 0x00000000002c7805 */ /* 0x000fe2000001ff00 */
[----:B---3--:R-:W-:Y:S01]  /*01a0*/  USHF.L.U32 UR49, UR49, 0x5, URZ ;  /* 0x0000000531317899 */ /* 0x008fe2000800063f */
[----:B------:R-:W-:Y:S02]  /*01b0*/  CS2R R46, SRZ ;  /* 0x00000000002e7805 */ /* 0x000fe4000001ff00 */
[----:B------:R-:W-:Y:S02]  /*01c0*/  CS2R R48, SRZ ;  /* 0x0000000000307805 */ /* 0x000fe4000001ff00 */
[----:B------:R-:W-:Y:S01]  /*01d0*/  CS2R R50, SRZ ;  /* 0x0000000000327805 */ /* 0x000fe2000001ff00 */
[----:B------:R-:W-:Y:S01]  /*01e0*/  USHF.R.S32.HI UR21, URZ, 0x1f, UR49 ;  /* 0x0000001f3f157899 */ /* 0x000fe20008011431 */
[----:B------:R-:W-:-:S02]  /*01f0*/  CS2R R52, SRZ ;  /* 0x0000000000347805 */ /* 0x000fc4000001ff00 */
[----:B------:R-:W-:Y:S02]  /*0200*/  CS2R R54, SRZ ;  /* 0x0000000000367805 */ /* 0x000fe4000001ff00 */
[C---:B--2---:R-:W-:Y:S01]  /*0210*/  LOP3.LUT R4, R0.reuse, 0x1, RZ, 0xc0, !PT ;  /* 0x0000000100047812 */ /* 0x044fe200078ec0ff */
[C---:B------:R-:W-:Y:S01]  /*0220*/  IMAD.SHL.U32 R2, R0.reuse, 0x8, RZ ;  /* 0x0000000800027824 */ /* 0x040fe200078e00ff */
[--C-:B------:R-:W-:Y:S01]  /*0230*/  SHF.R.U32.HI R102, RZ, 0x3, R0.reuse ;  /* 0x00000003ff667819 */ /* 0x100fe20000011600 */
[----:B----4-:R-:W-:Y:S01]  /*0240*/  ULOP3.LUT UR4, UR12, 0xffe0, URZ, 0xc0, !UPT ;  /* 0x0000ffe00c047892 */ /* 0x010fe2000f8ec03f */
[----:B------:R-:W-:Y:S01]  /*0250*/  LOP3.LUT R3, R0, 0x18, RZ, 0xc0, !PT ;  /* 0x0000001800037812 */ /* 0x000fe200078ec0ff */
[----:B------:R-:W-:Y:S01]  /*0260*/  IMAD.SHL.U32 R5, R4, 0x8, RZ ;  /* 0x0000000804057824 */ /* 0x000fe200078e00ff */
[----:B------:R-:W-:Y:S01]  /*0270*/  SGXT.U32 R102, R102, 0x4 ;  /* 0x000000046666781a */ /* 0x000fe20000000000 */
[----:B------:R-:W-:Y:S01]  /*0280*/  UIMAD UR4, UR4, UR19, URZ ;  /* 0x00000013040472a4 */ /* 0x000fe2000f8e023f */
[----:B------:R-:W-:Y:S01]  /*0290*/  SHF.R.S32.HI R7, RZ, 0x5, R0 ;  /* 0x00000005ff077819 */ /* 0x000fe20000011400 */
[----:B------:R-:W-:Y:S01]  /*02a0*/  IMAD R6, R3, 0x9, RZ ;  /* 0x0000000903067824 */ /* 0x000fe200078e02ff */
[--C-:B------:R-:W-:Y:S01]  /*02b0*/  LOP3.LUT R21, R5, 0x10, R2.reuse, 0xf8, !PT ;  /* 0x0000001005157812 */ /* 0x100fe200078ef802 */
[C---:B------:R-:W-:Y:S01]  /*02c0*/  IMAD.WIDE.U32 R8, R102.reuse, 0x1000, RZ ;  /* 0x0000100066087825 */ /* 0x040fe200078e00ff */
[----:B------:R-:W-:Y:S01]  /*02d0*/  SGXT R3, R7, 0x1 ;  /* 0x000000010703781a */ /* 0x000fe20000000200 */
[----:B------:R-:W-:Y:S01]  /*02e0*/  ULOP3.LUT UR10, UR4, 0x1f, UR12, 0xf8, !UPT ;  /* 0x0000001f040a7892 */ /* 0x000fe2000f8ef80c */
[----:B------:R-:W-:Y:S01]  /*02f0*/  LOP3.LUT R7, R21, 0x20, R2, 0xf8, !PT ;  /* 0x0000002015077812 */ /* 0x000fe200078ef802 */
[----:B------:R-:W-:Y:S01]  /*0300*/  IMAD.U32 R107, RZ, RZ, UR21 ;  /* 0x00000015ff6b7e24 */ /* 0x000fe2000f8e00ff */
[----:B------:R-:W-:Y:S01]  /*0310*/  LOP3.LUT R101, R102, 0x10, RZ, 0xfc, !PT ;  /* 0x0000001066657812 */ /* 0x000fe200078efcff */
[----:B------:R-:W-:Y:S01]  /*0320*/  USHF.L.U32 UR10, UR10, 0x7, URZ ;  /* 0x000000070a0a7899 */ /* 0x000fe2000800063f */
[-C--:B------:R-:W-:Y:S01]  /*0330*/  LOP3.LUT R15, R8, R7.reuse, RZ, 0xfc, !PT ;  /* 0x00000007080f7212 */ /* 0x080fe200078efcff */
[----:B-----5:R-:W-:Y:S01]  /*0340*/  ULEA UR48, UR11, UR48, 0x18 ;  /* 0x000000300b307291 */ /* 0x020fe2000f8ec03f */
[----:B------:R-:W-:Y:S01]  /*0350*/  ISETP.GE.AND P0, PT, R102, UR19, PT ;  /* 0x0000001366007c0c */ /* 0x000fe2000bf06270 */
[----:B------:R-:W-:Y:S01]  /*0360*/  UIMAD.WIDE UR8, UR10, 0x2, UR8 ;  /* 0x000000020a0878a5 */ /* 0x000fe2000f8e0208 */
[----:B------:R-:W-:Y:S01]  /*0370*/  SHF.L.U64.HI R37, R15, 0x1, R9 ;  /* 0x000000010f257819 */ /* 0x000fe20000010209 */
[----:B------:R-:W-:Y:S01]  /*0380*/  IMAD.WIDE.U32 R8, R101, 0x1000, RZ ;  /* 0x0000100065087825 */ /* 0x000fe200078e00ff */
[----:B------:R-:W-:Y:S01]  /*0390*/  LOP3.LUT R106, R21, UR49, RZ, 0xfc, !PT ;  /* 0x00000031156a7c12 */ /* 0x000fe2000f8efcff */
[----:B------:R-:W-:Y:S01]  /*03a0*/  UIMAD.WIDE UR6, UR10, 0x2, UR6 ;  /* 0x000000020a0678a5 */ /* 0x000fe2000f8e0206 */
[----:B------:R-:W-:Y:S01]  /*03b0*/  LOP3.LUT R23, R6, 0x120, R3, 0xf8, !PT ;  /* 0x0000012006177812 */ /* 0x000fe200078ef803 */
[----:B------:R-:W-:Y:S01]  /*03c0*/  IMAD.U32 R6, RZ, RZ, UR21 ;  /* 0x00000015ff067e24 */ /* 0x000fe2000f8e00ff */
[----:B------:R-:W-:Y:S01]  /*03d0*/  LOP3.LUT R8, R8, R7, RZ, 0xfc, !PT ;  /* 0x0000000708087212 */ /* 0x000fe200078efcff */
[----:B------:R-:W-:Y:S01]  /*03e0*/  IMAD.SHL.U32 R36, R15, 0x2, RZ ;  /* 0x000000020f247824 */ /* 0x000fe200078e00ff */
[----:B------:R-:W-:Y:S01]  /*03f0*/  LOP3.LUT R100, R102, 0x20, RZ, 0xfc, !PT ;  /* 0x0000002066647812 */ /* 0x000fe200078efcff */
[----:B------:R-:W-:Y:S01]  /*0400*/  UIMAD.WIDE UR56, UR4, 0x4, UR56 ;  /* 0x00000004043878a5 */ /* 0x000fe2000f8e0238 */
[----:B------:R-:W-:Y:S01]  /*0410*/  SEL R3, R19, RZ, !P0 ;  /* 0x000000ff13037207 */ /* 0x000fe20004000000 */
[----:B------:R-:W-:Y:S01]  /*0420*/  IMAD.SHL.U32 R34, R8, 0x2, RZ ;  /* 0x0000000208227824 */ /* 0x000fe200078e00ff */
[----:B------:R-:W-:Y:S01]  /*0430*/  ISETP.GE.U32.AND P0, PT, R106, 0x80, PT ;  /* 0x000000806a00780c */ /* 0x000fe20003f06070 */
[----:B------:R-:W-:Y:S01]  /*0440*/  IMAD.WIDE.U32 R10, R100, 0x1000, RZ ;  /* 0x00001000640a7825 */ /* 0x000fe200078e00ff */
[----:B------:R-:W-:Y:S01]  /*0450*/  ISETP.GE.AND P1, PT, R101, UR19, PT ;  /* 0x0000001365007c0c */ /* 0x000fe2000bf26270 */
[----:B------:R-:W-:Y:S01]  /*0460*/  USHF.L.U32 UR50, UR12, 0xe, URZ ;  /* 0x0000000e0c327899 */ /* 0x000fe2000800063f */
[----:B------:R-:W-:Y:S01]  /*0470*/  SHF.L.U64.HI R35, R8, 0x1, R9 ;  /* 0x0000000108237819 */ /* 0x000fe20000010209 */
[----:B------:R-:W-:Y:S01]  /*0480*/  IMAD.U32 R9, RZ, RZ, UR49 ;  /* 0x00000031ff097e24 */ /* 0x000fe2000f8e00ff */
[----:B------:R-:W-:-:S02]  /*0490*/  ISETP.NE.U32.AND P4, PT, R3, RZ, PT ;  /* 0x000000ff0300720c */ /* 0x000fc40003f85070 */
[----:B------:R-:W-:Y:S02]  /*04a0*/  LOP3.LUT R99, R102, 0x30, RZ, 0xfc, !PT ;  /* 0x0000003066637812 */ /* 0x000fe400078efcff */
[----:B------:R-:W-:Y:S02]  /*04b0*/  ISETP.GE.AND P2, PT, R100, UR19, PT ;  /* 0x0000001364007c0c */ /* 0x000fe4000bf46270 */
[----:B------:R-:W-:Y:S01]  /*04c0*/  ISETP.GE.AND.EX P0, PT, R6, RZ, PT, P0 ;  /* 0x000000ff0600720c */ /* 0x000fe20003f06300 */
[----:B------:R-:W-:Y:S01]  /*04d0*/  IMAD.WIDE.U32 R12, R99, 0x1000, RZ ;  /* 0x00001000630c7825 */ /* 0x000fe200078e00ff */
[C---:B------:R-:W-:Y:S02]  /*04e0*/  SEL R3, R19.reuse, RZ, !P1 ;  /* 0x000000ff13037207 */ /* 0x040fe40004800000 */
[----:B------:R-:W-:Y:S02]  /*04f0*/  SEL R6, R19, RZ, !P2 ;  /* 0x000000ff13067207 */ /* 0x000fe40005000000 */
[----:B------:R-:W-:-:S02]  /*0500*/  ISETP.NE.U32.AND P3, PT, R3, RZ, PT ;  /* 0x000000ff0300720c */ /* 0x000fc40003f65070 */
[----:B------:R-:W-:Y:S02]  /*0510*/  ISETP.GT.AND P0, PT, R9, -0x1, !P0 ;  /* 0xffffffff0900780c */ /* 0x000fe40004704270 */
[----:B------:R-:W-:Y:S02]  /*0520*/  LOP3.LUT R10, R10, R7, RZ, 0xfc, !PT ;  /* 0x000000070a0a7212 */ /* 0x000fe400078efcff */
[----:B------:R-:W-:Y:S02]  /*0530*/  SHF.R.U32.HI R9, RZ, 0x2, R0 ;  /* 0x00000002ff097819 */ /* 0x000fe40000011600 */
[----:B------:R-:W-:Y:S01]  /*0540*/  LOP3.LUT R3, R0, 0x40, RZ, 0xc0, !PT ;  /* 0x0000004000037812 */ /* 0x000fe200078ec0ff */
[----:B------:R-:W-:Y:S01]  /*0550*/  IMAD.SHL.U32 R32, R10, 0x2, RZ ;  /* 0x000000020a207824 */ /* 0x000fe200078e00ff */
[----:B------:R-:W-:Y:S02]  /*0560*/  ISETP.NE.U32.AND P2, PT, R6, RZ, PT ;  /* 0x000000ff0600720c */ /* 0x000fe40003f45070 */
[----:B------:R-:W-:Y:S01]  /*0570*/  SHF.L.U64.HI R33, R10, 0x1, R11 ;  /* 0x000000010a217819 */ /* 0x000fe2000001020b */
[----:B------:R-:W-:Y:S01]  /*0580*/  IMAD.SHL.U32 R8, R3, 0x8, RZ ;  /* 0x0000000803087824 */ /* 0x000fe200078e00ff */
[----:B------:R-:W-:-:S02]  /*0590*/  SGXT.U32 R9, R9, 0x4 ;  /* 0x000000040909781a */ /* 0x000fc40000000000 */
[----:B------:R-:W-:Y:S02]  /*05a0*/  SHF.R.U32.HI R6, RZ, 0x2, R3 ;  /* 0x00000002ff067819 */ /* 0x000fe40000011603 */
[----:B------:R-:W-:Y:S02]  /*05b0*/  LOP3.LUT R11, R12, R7, RZ, 0xfc, !PT ;  /* 0x000000070c0b7212 */ /* 0x000fe400078efcff */
[----:B------:R-:W-:Y:S02]  /*05c0*/  ISETP.GE.AND P1, PT, R99, UR19, PT ;  /* 0x0000001363007c0c */ /* 0x000fe4000bf26270 */
[----:B------:R-:W-:Y:S01]  /*05d0*/  IADD3 R10, P6, R36, UR8, RZ ;  /* 0x00000008240a7c10 */ /* 0x000fe2000ffde0ff */
[----:B------:R-:W-:Y:S01]  /*05e0*/  IMAD.SHL.U32 R28, R11, 0x2, RZ ;  /* 0x000000020b1c7824 */ /* 0x000fe200078e00ff */
[----:B------:R-:W-:Y:S02]  /*05f0*/  LOP3.LUT R104, R9, R6, RZ, 0xfc, !PT ;  /* 0x0000000609687212 */ /* 0x000fe400078efcff */
[----:B------:R-:W-:-:S02]  /*0600*/  SHF.L.U64.HI R30, R11, 0x1, R13 ;  /* 0x000000010b1e7819 */ /* 0x000fc4000001020d */
[----:B------:R-:W-:Y:S01]  /*0610*/  SEL R19, R19, RZ, !P1 ;  /* 0x000000ff13137207 */ /* 0x000fe20004800000 */
[----:B------:R-:W-:Y:S01]  /*0620*/  IMAD.WIDE.U32 R24, R104, 0x1000, R106 ;  /* 0x0000100068187825 */ /* 0x000fe200078e006a */
[----:B------:R-:W-:Y:S02]  /*0630*/  IADD3 R12, P5, R34, UR8, RZ ;  /* 0x00000008220c7c10 */ /* 0x000fe4000ffbe0ff */
[----:B------:R-:W-:Y:S02]  /*0640*/  IADD3 R14, P1, R32, UR8, RZ ;  /* 0x00000008200e7c10 */ /* 0x000fe4000ff3e0ff */
[----:B------:R-:W-:Y:S02]  /*0650*/  IADD3.X R11, R37, UR9, RZ, P6, !PT ;  /* 0x00000009250b7c10 */ /* 0x000fe4000b7fe4ff */
[----:B------:R-:W-:Y:S02]  /*0660*/  ISETP.LT.AND P6, PT, R104, UR19, P0 ;  /* 0x0000001368007c0c */ /* 0x000fe400087c1270 */
[----:B------:R-:W-:-:S02]  /*0670*/  IADD3.X R13, R35, UR9, RZ, P5, !PT ;  /* 0x00000009230d7c10 */ /* 0x000fc4000affe4ff */
[----:B------:R-:W-:Y:S02]  /*0680*/  IADD3.X R15, R33, UR9, RZ, P1, !PT ;  /* 0x00000009210f7c10 */ /* 0x000fe40008ffe4ff */
[----:B------:R-:W-:Y:S01]  /*0690*/  IADD3 R16, P5, R28, UR8, RZ ;  /* 0x000000081c107c10 */ /* 0x000fe2000ffbe0ff */
[----:B------:R-:W-:Y:S01]  /*06a0*/  USEL UR8, URZ, 0x4, !UP0 ;  /* 0x000000043f087887 */ /* 0x000fe2000c000000 */
[----:B------:R-:W-:Y:S02]  /*06b0*/  PLOP3.LUT P1, PT, PT, PT, UP0, 0x80, 0x0 ;  /* 0x000000000000781c */ /* 0x000fe40003f2f008 */
[----:B------:R-:W-:Y:S02]  /*06c0*/  SEL R20, RZ, 0x10, !P6 ;  /* 0x00000010ff147807 */ /* 0x000fe40007000000 */
[----:B------:R-:W-:Y:S01]  /*06d0*/  LOP3.LUT R94, R23, R8, RZ, 0xfc, !PT ;  /* 0x00000008175e7212 */ /* 0x000fe200078efcff */
[----:B------:R-:W-:Y:S01]  /*06e0*/  IMAD.U32 R26, RZ, RZ, UR8 ;  /* 0x00000008ff1a7e24 */ /* 0x000fe2000f8e00ff */
[----:B------:R-:W-:Y:S01]  /*06f0*/  IADD3.X R17, R30, UR9, RZ, P5, !PT ;  /* 0x000000091e117c10 */ /* 0x000fe2000affe4ff */
[----:B------:R-:W-:Y:S01]  /*0700*/  ULOP3.LUT UR8, UR12, 0x1f, URZ, 0xc0, !UPT ;  /* 0x0000001f0c087892 */ /* 0x000fe2000f8ec03f */
[----:B------:R-:W-:-:S02]  /*0710*/  SEL R20, R20, RZ, P1 ;  /* 0x000000ff14147207 */ /* 0x000fc40000800000 */
[----:B------:R-:W-:Y:S01]  /*0720*/  LEA R18, P5, R24, UR6, 0x1 ;  /* 0x0000000618127c11 */ /* 0x000fe2000f8a08ff */
[----:B------:R-:W-:Y:S01]  /*0730*/  UIMAD.WIDE.U32 UR56, UR8, 0x4, UR56 ;  /* 0x00000004083878a5 */ /* 0x000fe2000f8e0038 */
[----:B------:R-:W-:Y:S02]  /*0740*/  ISETP.NE.U32.AND P1, PT, R19, RZ, PT ;  /* 0x000000ff1300720c */ /* 0x000fe40003f25070 */
[C---:B------:R-:W-:Y:S02]  /*0750*/  LOP3.LUT R97, R94.reuse, R7, RZ, 0x3c, !PT ;  /* 0x000000075e617212 */ /* 0x040fe400078e3cff */
[C-C-:B------:R-:W-:Y:S02]  /*0760*/  LOP3.LUT R96, R94.reuse, 0x400, R7.reuse, 0x1e, !PT ;  /* 0x000004005e607812 */ /* 0x140fe400078e1e07 */
[----:B------:R-:W-:Y:S02]  /*0770*/  LOP3.LUT R95, R94, 0x800, R7, 0x1e, !PT ;  /* 0x000008005e5f7812 */ /* 0x000fe400078e1e07 */
[----:B------:R-:W-:-:S02]  /*0780*/  LEA.HI.X R19, R24, UR7, R25, 0x1, P5 ;  /* 0x0000000718137c11 */ /* 0x000fc4000a8f0c19 */
[----:B------:R-:W-:Y:S02]  /*0790*/  LOP3.LUT R94, R94, 0xc00, R7, 0x1e, !PT ;  /* 0x00000c005e5e7812 */ /* 0x000fe400078e1e07 */
[----:B------:R-:W-:Y:S02]  /*07a0*/  LEA R25, R97, UR48, 0x1 ;  /* 0x0000003061197c11 */ /* 0x000fe4000f8e08ff */
[----:B------:R-:W-:Y:S02]  /*07b0*/  LEA R27, R96, UR48, 0x1 ;  /* 0x00000030601b7c11 */ /* 0x000fe4000f8e08ff */
[----:B------:R-:W-:Y:S01]  /*07c0*/  LOP3.LUT R21, R21, 0x18, R0, 0x78, !PT ;  /* 0x0000001815157812 */ /* 0x000fe200078e7800 */
[----:B------:R-:W-:Y:S01]  /*07d0*/  @!PT LDS RZ, [RZ] ;  /* 0x00000000fffff984 */ /* 0x000fe20000000800 */
[----:B------:R-:W-:Y:S01]  /*07e0*/  @!PT LDS RZ, [RZ] ;  /* 0x00000000fffff984 */ /* 0x000fe20000000800 */
[----:B------:R-:W-:Y:S01]  /*07f0*/  @!PT LDS RZ, [RZ] ;  /* 0x00000000fffff984 */ /* 0x000fe20000000800 */
[----:B------:R-:W-:Y:S01]  /*0800*/  LDGSTS.E.BYPASS.128 [R25], desc[UR52][R10.64], P4 ;  /* 0x000000000a197fae */ /* 0x000fe2000a101c74 */
[----:B------:R-:W-:Y:S02]  /*0810*/  ISETP.NE.U32.AND P5, PT, R20, RZ, PT ;  /* 0x000000ff1400720c */ /* 0x000fe40003fa5070 */
[----:B------:R-:W-:Y:S01]  /*0820*/  LEA R29, R95, UR48, 0x1 ;  /* 0x000000305f1d7c11 */ /* 0x000fe2000f8e08ff */
[----:B------:R-:W-:Y:S01]  /*0830*/  LDGSTS.E.BYPASS.128 [R27], desc[UR52][R12.64], P3 ;  /* 0x000000000c1b7fae */ /* 0x000fe20009901c74 */
[----:B------:R-:W-:-:S02]  /*0840*/  LEA R31, R94, UR48, 0x1 ;  /* 0x000000305e1f7c11 */ /* 0x000fc4000f8e08ff */
[----:B------:R-:W-:Y:S01]  /*0850*/  LEA R21, R21, UR48, 0x1 ;  /* 0x0000003015157c11 */ /* 0x000fe2000f8e08ff */
[----:B------:R-:W-:Y:S01]  /*0860*/  LDGSTS.E.BYPASS.128 [R29], desc[UR52][R14.64], P2 ;  /* 0x000000000e1d7fae */ /* 0x000fe20009101c74 */
[----:B------:R-:W-:Y:S02]  /*0870*/  LOP3.LUT R103, R9, 0x20, R6, 0xfe, !PT ;  /* 0x0000002009677812 */ /* 0x000fe400078efe06 */
[--C-:B------:R-:W-:Y:S01]  /*0880*/  SHF.R.U32.HI R23, RZ, 0x2, R0.reuse ;  /* 0x00000002ff177819 */ /* 0x100fe20000011600 */
[----:B------:R-:W-:Y:S01]  /*0890*/  LDGSTS.E.BYPASS.128 [R31], desc[UR52][R16.64], P1 ;  /* 0x00000000101f7fae */ /* 0x000fe20008901c74 */
[----:B------:R-:W-:Y:S01]  /*08a0*/  IMAD R93, R104, 0x40, R21 ;  /* 0x00000040685d7824 */ /* 0x000fe200078e0215 */
[----:B------:R-:W-:Y:S02]  /*08b0*/  SHF.R.U32.HI R98, RZ, 0x1, R0 ;  /* 0x00000001ff627819 */ /* 0x000fe40000011600 */
[----:B------:R-:W0:Y:S01]  /*08c0*/  LDGDEPBAR ;  /* 0x00000000000079af */ /* 0x000e220000000000 */
[----:B------:R-:W-:-:S02]  /*08d0*/  SGXT.U32 R23, R23, 0x3 ;  /* 0x000000031717781a */ /* 0x000fc40000000000 */
[----:B------:R-:W-:Y:S01]  /*08e0*/  P2R R38, PR, RZ, 0x40 ;  /* 0x00000040ff267803 */ /* 0x000fe20000000000 */
[----:B------:R2:W-:Y:S01]  /*08f0*/  LDGSTS.E.BYPASS.128 [R25+0x4000], desc[UR52][R10.64+0x80], P4 ;  /* 0x040000800a197fae */ /* 0x0005e2000a101c74 */
[----:B------:R-:W-:Y:S02]  /*0900*/  LOP3.LUT R20, R23, 0x30, R98, 0xf8, !PT ;  /* 0x0000003017147812 */ /* 0x000fe400078ef862 */
[C---:B------:R-:W-:Y:S01]  /*0910*/  ISETP.LT.AND P6, PT, R103.reuse, UR19, P0 ;  /* 0x0000001367007c0c */ /* 0x040fe200087c1270 */
[----:B------:R3:W-:Y:S01]  /*0920*/  LDGSTS.E.BYPASS.128 [R27+0x4000], desc[UR52][R12.64+0x80], P3 ;  /* 0x040000800c1b7fae */ /* 0x0007e20009901c74 */
[C---:B------:R-:W-:Y:S02]  /*0930*/  LOP3.LUT R24, R20.reuse, 0x8, RZ, 0xfc, !PT ;  /* 0x0000000814187812 */ /* 0x040fe400078efcff */
[----:B------:R-:W-:Y:S01]  /*0940*/  P2R R22, PR, RZ, 0x40 ;  /* 0x00000040ff167803 */ /* 0x000fe20000000000 */
[----:B------:R-:W-:Y:S01]  /*0950*/  LDGSTS.E.BYPASS.128 [R29+0x4000], desc[UR52][R14.64+0x80], P2 ;  /* 0x040000800e1d7fae */ /* 0x000fe20009101c74 */
[----:B------:R-:W-:Y:S01]  /*0960*/  LEA R92, R20, UR48, 0x2 ;  /* 0x00000030145c7c11 */ /* 0x000fe2000f8e10ff */
[----:B--2---:R-:W-:-:S02]  /*0970*/  IMAD.WIDE.U32 R10, R103, 0x1000, R106 ;  /* 0x00001000670a7825 */ /* 0x004fc400078e006a */
[----:B------:R2:W-:Y:S04]  /*0980*/  LDGSTS.E.BYPASS.128 [R31+0x4000], desc[UR52][R16.64+0x80], P1 ;  /* 0x04000080101f7fae */ /* 0x0005e80008901c74 */
[----:B------:R-:W0:Y:S04]  /*0990*/  LDGDEPBAR ;  /* 0x00000000000079af */ /* 0x000e280000000000 */
[----:B------:R-:W-:Y:S01]  /*09a0*/  LDGSTS.E.BYPASS.128 [R93+0x12400], desc[UR52][R18.64], P5 ;  /* 0x12400000125d7fae */ /* 0x000fe2000a901c74 */
[----:B---3--:R-:W-:-:S04]  /*09b0*/  LEA R12, P5, R10, UR6, 0x1 ;  /* 0x000000060a0c7c11 */ /* 0x008fc8000f8a08ff */
[----:B------:R-:W-:Y:S01]  /*09c0*/  LEA.HI.X R13, R10, UR7, R11, 0x1, P5 ;  /* 0x000000070a0d7c11 */ /* 0x000fe2000a8f0c0b */
[----:B------:R-:W-:Y:S01]  /*09d0*/  ULDC.64 UR6, c[0x0][0x210] ;  /* 0x0000840000067ab9 */ /* 0x000fe20000000a00 */
[----:B------:R-:W-:Y:S01]  /*09e0*/  ISETP.GE.AND P5, PT, R20, UR19, PT ;  /* 0x0000001314007c0c */ /* 0x000fe2000bfa6270 */
[----:B------:R-:W-:Y:S01]  /*09f0*/  UIMAD.WIDE UR6, UR10, 0x2, UR6 ;  /* 0x000000020a0678a5 */ /* 0x000fe2000f8e0206 */
[----:B------:R-:W-:Y:S01]  /*0a00*/  SEL R10, RZ, 0x10, !P6 ;  /* 0x00000010ff0a7807 */ /* 0x000fe20007000000 */
[----:B------:R-:W-:Y:S01]  /*0a10*/  IMAD.MOV.U32 R11, RZ, RZ, 0x80 ;  /* 0x00000080ff0b7424 */ /* 0x000fe200078e00ff */
[----:B--2---:R-:W-:Y:S02]  /*0a20*/  SEL R16, R26, RZ, !P5 ;  /* 0x000000ff1a107207 */ /* 0x004fe40006800000 */
[----:B------:R-:W-:Y:S01]  /*0a30*/  PLOP3.LUT P5, PT, PT, PT, UP0, 0x80, 0x0 ;  /* 0x000000000000781c */ /* 0x000fe20003faf008 */
[----:B------:R-:W-:Y:S01]  /*0a40*/  UISETP.GE.AND UP0, UPT, UR5, 0x40, UPT ;  /* 0x000000400500788c */ /* 0x000fe2000bf06270 */
[----:B------:R-:W-:-:S02]  /*0a50*/  LOP3.LUT P6, RZ, R0, 0x3, RZ, 0xc0, !PT ;  /* 0x0000000300ff7812 */ /* 0x000fc400078cc0ff */
[----:B------:R-:W-:Y:S02]  /*0a60*/  SEL R10, R10, RZ, P5 ;  /* 0x000000ff0a0a7207 */ /* 0x000fe40002800000 */
[----:B------:R-:W-:-:S04]  /*0a70*/  ISETP.GE.AND P5, PT, R24, UR19, PT ;  /* 0x0000001318007c0c */ /* 0x000fc8000bfa6270 */
[----:B------:R-:W-:Y:S02]  /*0a80*/  SEL R26, R26, RZ, !P5 ;  /* 0x000000ff1a1a7207 */ /* 0x000fe40006800000 */
[----:B------:R-:W-:Y:S01]  /*0a90*/  ISETP.NE.U32.AND P5, PT, R10, RZ, PT ;  /* 0x000000ff0a00720c */ /* 0x000fe20003fa5070 */
[----:B------:R-:W-:-:S12]  /*0aa0*/  IMAD.WIDE.U32 R10, R20, R11, UR56 ;  /* 0x00000038140a7e25 */ /* 0x000fd8000f8e000b */
[----:B------:R2:W-:Y:S01]  /*0ab0*/  LDGSTS.E.BYPASS.128 [R93+0x12c00], desc[UR52][R12.64], P5 ;  /* 0x12c000000c5d7fae */ /* 0x0005e2000a901c74 */
[----:B------:R-:W-:-:S03]  /*0ac0*/  IADD3 R14, P5, R36, UR6, RZ ;  /* 0x00000006240e7c10 */ /* 0x000fc6000ffbe0ff */
[----:B------:R-:W0:Y:S01]  /*0ad0*/  LDGDEPBAR ;  /* 0x00000000000079af */ /* 0x000e220000000000 */
[----:B------:R-:W-:Y:S02]  /*0ae0*/  IADD3.X R15, R37, UR7, RZ, P5, !PT ;  /* 0x00000007250f7c10 */ /* 0x000fe4000affe4ff */
[----:B------:R-:W-:Y:S01]  /*0af0*/  @!P6 ISETP.NE.U32.AND P5, PT, R16, RZ, PT ;  /* 0x000000ff1000e20c */ /* 0x000fe20003fa5070 */
[----:B--2---:R-:W-:Y:S01]  /*0b00*/  IMAD.MOV.U32 R13, RZ, RZ, 0x80 ;  /* 0x00000080ff0d7424 */ /* 0x004fe200078e00ff */
[----:B------:R-:W-:-:S03]  /*0b10*/  P2R R12, PR, RZ, 0x40 ;  /* 0x00000040ff0c7803 */ /* 0x000fc60000000000 */
[----:B------:R-:W-:-:S08]  /*0b20*/  IMAD.WIDE.U32 R12, R24, R13, UR56 ;  /* 0x00000038180c7e25 */ /* 0x000fd0000f8e000d */
[----:B------:R2:W-:Y:S01]  /*0b30*/  @!P6 LDGSTS.E [R92+0x14400], desc[UR52][R10.64], P5 ;  /* 0x144000000a5cefae */ /* 0x0005e2000a921874 */
[----:B------:R-:W-:-:S04]  /*0b40*/  IADD3 R16, P5, R34, UR6, RZ ;  /* 0x0000000622107c10 */ /* 0x000fc8000ffbe0ff */
[----:B------:R-:W-:Y:S02]  /*0b50*/  IADD3.X R17, R35, UR7, RZ, P5, !PT ;  /* 0x0000000723117c10 */ /* 0x000fe4000affe4ff */
[----:B------:R-:W-:-:S04]  /*0b60*/  IADD3 R18, P5, R32, UR6, RZ ;  /* 0x0000000620127c10 */ /* 0x000fc8000ffbe0ff */
[----:B------:R-:W-:Y:S01]  /*0b70*/  IADD3.X R19, R33, UR7, RZ, P5, !PT ;  /* 0x0000000721137c10 */ /* 0x000fe2000affe4ff */
[----:B--2---:R-:W-:Y:S01]  /*0b80*/  IMAD.SHL.U32 R10, R0, 0x2, RZ ;  /* 0x00000002000a7824 */ /* 0x004fe200078e00ff */
[----:B------:R-:W-:Y:S01]  /*0b90*/  IADD3 R20, P5, R28, UR6, RZ ;  /* 0x000000061c147c10 */ /* 0x000fe2000ffbe0ff */
[----:B------:R-:W-:Y:S01]  /*0ba0*/  IMAD.SHL.U32 R33, R0, 0x10, RZ ;  /* 0x0000001000217824 */ /* 0x000fe200078e00ff */
[----:B------:R-:W-:Y:S02]  /*0bb0*/  LOP3.LUT R11, R2, 0xc0, RZ, 0xc0, !PT ;  /* 0x000000c0020b7812 */ /* 0x000fe400078ec0ff */
[----:B------:R-:W-:Y:S02]  /*0bc0*/  IADD3.X R21, R30, UR7, RZ, P5, !PT ;  /* 0x000000071e157c10 */ /* 0x000fe4000affe4ff */
[----:B------:R-:W-:Y:S02]  /*0bd0*/  @!P6 ISETP.NE.U32.AND P5, PT, R26, RZ, PT ;  /* 0x000000ff1a00e20c */ /* 0x000fe40003fa5070 */
[----:B------:R-:W-:-:S04]  /*0be0*/  LOP3.LUT R10, R11, 0x6, R10, 0xf8, !PT ;  /* 0x000000060b0a7812 */ /* 0x000fc800078ef80a */
[----:B------:R-:W-:-:S04]  /*0bf0*/  LOP3.LUT R33, R10, 0x600, R33, 0xf8, !PT ;  /* 0x000006000a217812 */ /* 0x000fc800078ef821 */
[----:B------:R-:W-:-:S03]  /*0c00*/  LOP3.LUT R84, R33, 0x20, R2, 0xf8, !PT ;  /* 0x0000002021547812 */ /* 0x000fc600078ef802 */
[----:B------:R2:W-:Y:S01]  /*0c10*/  @!P6 LDGSTS.E [R92+0x14420], desc[UR52][R12.64], P5 ;  /* 0x144200000c5cefae */ /* 0x0005e2000a921874 */
[----:B------:R-:W-:Y:S02]  /*0c20*/  LOP3.LUT R10, R84, 0x100, RZ, 0xfc, !PT ;  /* 0x00000100540a7812 */ /* 0x000fe400078efcff */
[----:B------:R-:W-:Y:S01]  /*0c30*/  SHF.R.U32.HI R79, RZ, 0x1, R84 ;  /* 0x00000001ff4f7819 */ /* 0x000fe20000011654 */
[----:B------:R-:W0:Y:S01]  /*0c40*/  LDGDEPBAR ;  /* 0x00000000000079af */ /* 0x000e220000000000 */
[----:B------:R-:W-:Y:S02]  /*0c50*/  SHF.R.U32.HI R10, RZ, 0x1, R10 ;  /* 0x00000001ff0a7819 */ /* 0x000fe4000001160a */
[----:B------:R-:W-:Y:S01]  /*0c60*/  ISETP.NE.AND P6, PT, R38, RZ, PT ;  /* 0x000000ff2600720c */ /* 0x000fe20003fc5270 */
[----:B------:R2:W-:Y:S01]  /*0c70*/  LDGSTS.E.BYPASS.128 [R25+0x8000], desc[UR52][R14.64], P4 ;  /* 0x080000000e197fae */ /* 0x0005e2000a101c74 */
[----:B------:R-:W-:Y:S02]  /*0c80*/  LOP3.LUT R79, R79, 0x37c, RZ, 0xc0, !PT ;  /* 0x0000037c4f4f7812 */ /* 0x000fe400078ec0ff */
[C---:B------:R-:W-:Y:S01]  /*0c90*/  LOP3.LUT R78, R10.reuse, 0x3fc, RZ, 0xc0, !PT ;  /* 0x000003fc0a4e7812 */ /* 0x040fe200078ec0ff */
[----:B------:R2:W-:Y:S01]  /*0ca0*/  LDGSTS.E.BYPASS.128 [R27+0x8000], desc[UR52][R16.64], P3 ;  /* 0x08000000101b7fae */ /* 0x0005e20009901c74 */
[----:B------:R-:W-:-:S03]  /*0cb0*/  LOP3.LUT R77, R10, 0x3f0, RZ, 0xc0, !PT ;  /* 0x000003f00a4d7812 */ /* 0x000fc600078ec0ff */
[----:B------:R2:W-:Y:S04]  /*0cc0*/  LDGSTS.E.BYPASS.128 [R29+0x8000], desc[UR52][R18.64], P2 ;  /* 0x08000000121d7fae */ /* 0x0005e80009101c74 */
[----:B------:R2:W-:Y:S04]  /*0cd0*/  LDGSTS.E.BYPASS.128 [R31+0x8000], desc[UR52][R20.64], P1 ;  /* 0x08000000141f7fae */ /* 0x0005e80008901c74 */
[----:B------:R-:W0:Y:S04]  /*0ce0*/  LDGDEPBAR ;  /* 0x00000000000079af */ /* 0x000e280000000000 */
[----:B------:R2:W-:Y:S04]  /*0cf0*/  LDGSTS.E.BYPASS.128 [R25+0xc000], desc[UR52][R14.64+0x80], P4 ;  /* 0x0c0000800e197fae */ /* 0x0005e8000a101c74 */
[----:B------:R2:W-:Y:S04]  /*0d00*/  LDGSTS.E.BYPASS.128 [R27+0xc000], desc[UR52][R16.64+0x80], P3 ;  /* 0x0c000080101b7fae */ /* 0x0005e80009901c74 */
[----:B------:R2:W-:Y:S04]  /*0d10*/  LDGSTS.E.BYPASS.128 [R29+0xc000], desc[UR52][R18.64+0x80], P2 ;  /* 0x0c000080121d7fae */ /* 0x0005e80009101c74 */
[----:B------:R2:W-:Y:S01]  /*0d20*/  LDGSTS.E.BYPASS.128 [R31+0xc000], desc[UR52][R20.64+0x80], P1 ;  /* 0x0c000080141f7fae */ /* 0x0005e20008901c74 */
[----:B------:R-:W-:-:S03]  /*0d30*/  PLOP3.LUT P1, PT, PT, PT, UP0, 0x80, 0x0 ;  /* 0x000000000000781c */ /* 0x000fc60003f2f008 */
[----:B------:R-:W0:Y:S10]  /*0d40*/  LDGDEPBAR ;  /* 0x00000000000079af */ /* 0x000e340000000000 */
[----:B-12---:R-:W-:Y:S05]  /*0d50*/  @!P1 BRA `(.L_x_0) ;  /* 0x0000002c001c9947 */ /* 0x006fea0003800000 */
[----:B------:R-:W-:Y:S01]  /*0d60*/  LOP3.LUT R7, R7, 0x1c0, R2, 0xf8, !PT ;  /* 0x000001c007077812 */ /* 0x000fe200078ef802 */
[----:B------:R-:W-:Y:S01]  /*0d70*/  IMAD.IADD R6, R9, 0x1, R6 ;  /* 0x0000000109067824 */ /* 0x000fe200078e0206 */
[----:B------:R-:W-:Y:S01]  /*0d80*/  USHF.R.S32.HI UR6, URZ, 0x1f, UR4 ;  /* 0x0000001f3f067899 */ /* 0x000fe20008011404 */
[----:B------:R-:W-:Y:S01]  /*0d90*/  LOP3.LUT R86, R98, 0x30, RZ, 0xc0, !PT ;  /* 0x0000003062567812 */ /* 0x000fe200078ec0ff */
[----:B------:R-:W-:Y:S01]  /*0da0*/  USHF.L.U32 UR7, UR4, 0x2, URZ ;  /* 0x0000000204077899 */ /* 0x000fe2000800063f */
[----:B------:R-:W-:Y:S01]  /*0db0*/  LOP3.LUT R10, R2, 0x10, RZ, 0xc0, !PT ;  /* 0x00000010020a7812 */ /* 0x000fe200078ec0ff */
[----:B------:R-:W-:Y:S01]  /*0dc0*/  IMAD.U32 R12, RZ, RZ, UR49 ;  /* 0x00000031ff0c7e24 */ /* 0x000fe2000f8e00ff */
[----:B------:R-:W-:Y:S01]  /*0dd0*/  LOP3.LUT R88, R7, R8, RZ, 0xfc, !PT ;  /* 0x0000000807587212 */ /* 0x000fe200078efcff */
[----:B------:R-:W-:Y:S01]  /*0de0*/  IMAD.U32 R13, RZ, RZ, UR21 ;  /* 0x00000015ff0d7e24 */ /* 0x000fe2000f8e00ff */
[----:B------:R-:W-:Y:S01]  /*0df0*/  USHF.L.U64.HI UR6, UR4, 0x2, UR6 ;  /* 0x0000000204067899 */ /* 0x000fe20008010206 */
[----:B------:R-:W-:Y:S01]  /*0e00*/  VIADD R7, R6, 0x20 ;  /* 0x0000002006077836 */ /* 0x000fe20000000000 */
[----:B------:R-:W-:Y:S01]  /*0e10*/  USHF.L.U32 UR4, UR8, 0x2, URZ ;  /* 0x0000000208047899 */ /* 0x000fe2000800063f */
[----:B------:R-:W-:Y:S01]  /*0e20*/  IMAD.IADD R86, R23, 0x1, R86 ;  /* 0x0000000117567824 */ /* 0x000fe200078e0256 */
[----:B------:R-:W-:Y:S01]  /*0e30*/  LOP3.LUT R8, R0, 0x6, RZ, 0xc0, !PT ;  /* 0x0000000600087812 */ /* 0x000fe200078ec0ff */
[----:B------:R-:W-:Y:S01]  /*0e40*/  IMAD.IADD R17, R5, 0x1, R10 ;  /* 0x0000000105117824 */ /* 0x000fe200078e020a */
[----:B------:R-:W-:Y:S01]  /*0e50*/  ULDC.64 UR10, c[0x0][0x230] ;  /* 0x00008c00000a7ab9 */ /* 0x000fe20000000a00 */
[--C-:B------:R-:W-:Y:S01]  /*0e60*/  IMAD.WIDE.U32 R10, R7, 0x1000, R12.reuse ;  /* 0x00001000070a7825 */ /* 0x100fe200078e000c */
[----:B------:R-:W-:Y:S01]  /*0e70*/  LOP3.LUT R2, R2, 0x20, RZ, 0xc0, !PT ;  /* 0x0000002002027812 */ /* 0x000fe200078ec0ff */
[----:B------:R-:W-:Y:S01]  /*0e80*/  ULDC.64 UR24, c[0x0][0x218] ;  /* 0x0000860000187ab9 */ /* 0x000fe20000000a00 */
[----:B------:R-:W-:Y:S01]  /*0e90*/  LOP3.LUT R87, R88, 0x400, RZ, 0xfc, !PT ;  /* 0x0000040058577812 */ /* 0x000fe200078efcff */
[----:B------:R-:W-:Y:S01]  /*0ea0*/  IMAD.SHL.U32 R15, R4, 0x20, RZ ;  /* 0x00000020040f7824 */ /* 0x000fe200078e00ff */
[C---:B------:R-:W-:Y:S01]  /*0eb0*/  IADD3 R19, P2, R17.reuse, R10, RZ ;  /* 0x0000000a11137210 */ /* 0x040fe20007f5e0ff */
[----:B------:R-:W-:Y:S01]  /*0ec0*/  IMAD.U32 R4, RZ, RZ, UR7 ;  /* 0x00000007ff047e24 */ /* 0x000fe2000f8e00ff */
[----:B------:R-:W-:Y:S01]  /*0ed0*/  ULDC.64 UR26, c[0x0][0x228] ;  /* 0x00008a00001a7ab9 */ /* 0x000fe20000000a00 */
[----:B------:R-:W-:Y:S01]  /*0ee0*/  IMAD.U32 R5, RZ, RZ, UR6 ;  /* 0x00000006ff057e24 */ /* 0x000fe2000f8e00ff */
[----:B------:R-:W-:Y:S01]  /*0ef0*/  USHF.L.U32 UR6, UR8, 0x7, URZ ;  /* 0x0000000708067899 */ /* 0x000fe2000800063f */
[----:B------:R-:W-:Y:S01]  /*0f00*/  VIADD R85, R86, 0x8 ;  /* 0x0000000856557836 */ /* 0x000fe20000000000 */
[----:B------:R-:W-:Y:S01]  /*0f10*/  UIADD3 UR16, UR48, 0x11800, URZ ;  /* 0x0001180030107890 */ /* 0x000fe2000fffe03f */
[----:B------:R-:W-:Y:S01]  /*0f20*/  IMAD.WIDE.U32 R12, R6, 0x1000, R12 ;  /* 0x00001000060c7825 */ /* 0x000fe200078e000c */
[----:B------:R-:W-:Y:S01]  /*0f30*/  UIADD3 UR17, UR48, 0x11c00, URZ ;  /* 0x00011c0030117890 */ /* 0x000fe2000fffe03f */
[----:B------:R-:W-:Y:S01]  /*0f40*/  P2R R34, PR, RZ, 0x40 ;  /* 0x00000040ff227803 */ /* 0x000fe20000000000 */
[----:B------:R-:W-:Y:S01]  /*0f50*/  UIADD3 UR18, UR48, 0x12000, URZ ;  /* 0x0001200030127890 */ /* 0x000fe2000fffe03f */
[----:B------:R-:W-:Y:S01]  /*0f60*/  IMAD R16, R8, 0x24, RZ ;  /* 0x0000002408107824 */ /* 0x000fe200078e02ff */
[----:B------:R-:W-:Y:S01]  /*0f70*/  IADD3 R18, P1, R17, R12, RZ ;  /* 0x0000000c11127210 */ /* 0x000fe20007f3e0ff */
[----:B------:R-:W-:Y:S01]  /*0f80*/  IMAD.WIDE.U32 R8, R85, 0x80, R4 ;  /* 0x0000008055087825 */ /* 0x000fe200078e0004 */
[----:B------:R-:W-:Y:S01]  /*0f90*/  UIADD3 UR14, UR48, 0x13400, URZ ;  /* 0x00013400300e7890 */ /* 0x000fe2000fffe03f */
[----:B------:R-:W-:-:S02]  /*0fa0*/  CS2R R40, SRZ ;  /* 0x0000000000287805 */ /* 0x000fc4000001ff00 */
[----:B------:R-:W-:Y:S01]  /*0fb0*/  LOP3.LUT R15, R16, R15, RZ, 0xfc, !PT ;  /* 0x0000000f100f7212 */ /* 0x000fe200078efcff */
[----:B------:R-:W-:Y:S01]  /*0fc0*/  IMAD.U32 R23, RZ, RZ, UR4 ;  /* 0x00000004ff177e24 */ /* 0x000fe2000f8e00ff */
[----:B------:R-:W-:Y:S01]  /*0fd0*/  USHF.R.U32.HI UR4, URZ, 0x5, UR12 ;  /* 0x000000053f047899 */ /* 0x000fe2000801160c */
[----:B------:R-:W-:Y:S01]  /*0fe0*/  IMAD.X R12, RZ, RZ, R11, P2 ;  /* 0x000000ffff0c7224 */ /* 0x000fe200010e060b */
[----:B------:R-:W-:Y:S01]  /*0ff0*/  UIADD3 UR12, UR48, 0x10000, URZ ;  /* 0x00010000300c7890 */ /* 0x000fe2000fffe03f */
[----:B------:R-:W-:Y:S01]  /*1000*/  IMAD.SHL.U32 R91, R3, 0x10, RZ ;  /* 0x00000010035b7824 */ /* 0x000fe200078e00ff */
[----:B------:R-:W-:Y:S01]  /*1010*/  IADD3 R14, P2, P3, R8, UR10, R23 ;  /* 0x0000000a080e7c10 */ /* 0x000fe2000fb5e017 */
[C---:B------:R-:W-:Y:S01]  /*1020*/  IMAD.SHL.U32 R8, R0.reuse, 0x20, RZ ;  /* 0x0000002000087824 */ /* 0x040fe200078e00ff */
[----:B------:R-:W-:Y:S01]  /*1030*/  UIMAD UR4, UR4, UR19, URZ ;  /* 0x00000013040472a4 */ /* 0x000fe2000f8e023f */
[----:B------:R-:W-:Y:S01]  /*1040*/  LOP3.LUT R3, R0, 0x20, RZ, 0xc0, !PT ;  /* 0x0000002000037812 */ /* 0x000fe200078ec0ff */
[----:B------:R-:W-:Y:S01]  /*1050*/  IMAD.WIDE.U32 R4, R86, 0x80, R4 ;  /* 0x0000008056047825 */ /* 0x000fe200078e0004 */
[----:B------:R-:W-:Y:S01]  /*1060*/  IADD3.X R9, R9, UR11, RZ, P2, P3 ;  /* 0x0000000b09097c10 */ /* 0x000fe200097e64ff */
[----:B------:R-:W-:Y:S01]  /*1070*/  USHF.L.U32 UR4, UR4, 0xc, URZ ;  /* 0x0000000c04047899 */ /* 0x000fe2000800063f */
[----:B------:R-:W-:Y:S01]  /*1080*/  LOP3.LUT R11, R8, 0x1e0, RZ, 0xc0, !PT ;  /* 0x000001e0080b7812 */ /* 0x000fe200078ec0ff */
[----:B------:R-:W-:Y:S01]  /*1090*/  IMAD.X R21, RZ, RZ, R13, P1 ;  /* 0x000000ffff157224 */ /* 0x000fe200008e060d */
[----:B------:R-:W-:Y:S01]  /*10a0*/  LOP3.LUT R15, R15, 0x100, R8, 0xf8, !PT ;  /* 0x000001000f0f7812 */ /* 0x000fe200078ef808 */
[----:B------:R-:W-:Y:S01]  /*10b0*/  IMAD.SHL.U32 R8, R3, 0x10, RZ ;  /* 0x0000001003087824 */ /* 0x000fe200078e00ff */
[--C-:B------:R-:W-:Y:S01]  /*10c0*/  LOP3.LUT R11, R11, 0x8, R98.reuse, 0xf8, !PT ;  /* 0x000000080b0b7812 */ /* 0x100fe200078ef862 */
[----:B------:R-:W-:Y:S01]  /*10d0*/  ULOP3.LUT UR4, UR4, UR6, URZ, 0xfc, !UPT ;  /* 0x0000000604047292 */ /* 0x000fe2000f8efc3f */
[----:B------:R-:W-:Y:S01]  /*10e0*/  LOP3.LUT R15, R15, 0x8, R98, 0x78, !PT ;  /* 0x000000080f0f7812 */ /* 0x000fe200078e7862 */
[----:B------:R-:W-:Y:S01]  /*10f0*/  IMAD.IADD R10, R2, 0x1, R17 ;  /* 0x00000001020a7824 */ /* 0x000fe200078e0211 */
[----:B------:R-:W-:Y:S01]  /*1100*/  IADD3 R4, P1, P2, R4, UR10, R23 ;  /* 0x0000000a04047c10 */ /* 0x000fe2000fa3e017 */
[----:B------:R-:W-:Y:S01]  /*1110*/  USHF.R.S32.HI UR7, URZ, 0x1f, UR4 ;  /* 0x0000001f3f077899 */ /* 0x000fe20008011404 */
[----:B------:R-:W-:Y:S01]  /*1120*/  SHF.R.U32.HI R2, RZ, 0x1, R88 ;  /* 0x00000001ff027819 */ /* 0x000fe20000011658 */
[----:B------:R-:W-:Y:S01]  /*1130*/  IMAD.SHL.U32 R20, R18, 0x2, RZ ;  /* 0x0000000212147824 */ /* 0x000fe200078e00ff */
[----:B------:R-:W-:Y:S01]  /*1140*/  SHF.R.U32.HI R3, RZ, 0x1, R87 ;  /* 0x00000001ff037819 */ /* 0x000fe20000011657 */
[----:B------:R-:W-:Y:S01]  /*1150*/  USHF.R.S32.HI UR10, URZ, 0x1f, UR5 ;  /* 0x0000001f3f0a7899 */ /* 0x000fe20008011405 */
[C-C-:B------:R-:W-:Y:S01]  /*1160*/  LOP3.LUT R89, R91.reuse, R11, R8.reuse, 0xfe, !PT ;  /* 0x0000000b5b597212 */ /* 0x140fe200078efe08 */
[----:B------:R-:W-:Y:S01]  /*1170*/  UIADD3 UR20, UR48, 0x13800, URZ ;  /* 0x0001380030147890 */ /* 0x000fe2000fffe03f */
[----:B------:R-:W-:Y:S01]  /*1180*/  LOP3.LUT R91, R91, R15, R8, 0x1e, !PT ;  /* 0x0000000f5b5b7212 */ /* 0x000fe200078e1e08 */
[----:B------:R-:W-:Y:S01]  /*1190*/  IMAD.U32 R8, RZ, RZ, UR4 ;  /* 0x00000004ff087e24 */ /* 0x000fe2000f8e00ff */
[----:B------:R-:W-:Y:S01]  /*11a0*/  IADD3.X R11, R5, UR11, RZ, P1, P2 ;  /* 0x0000000b050b7c10 */ /* 0x000fe20008fe44ff */
[----:B------:R-:W-:Y:S01]  /*11b0*/  IMAD.U32 R15, RZ, RZ, UR4 ;  /* 0x00000004ff0f7e24 */ /* 0x000fe2000f8e00ff */
[----:B------:R-:W-:Y:S01]  /*11c0*/  LOP3.LUT R2, R2, 0x1f0, RZ, 0xc0, !PT ;  /* 0x000001f002027812 */ /* 0x000fe200078ec0ff */
[----:B------:R-:W-:Y:S01]  /*11d0*/  UIADD3 UR28, UR48, 0x11400, URZ ;  /* 0x00011400301c7890 */ /* 0x000fe2000fffe03f */
[----:B------:R-:W-:Y:S01]  /*11e0*/  LOP3.LUT R5, R3, 0x3f0, RZ, 0xc0, !PT ;  /* 0x000003f003057812 */ /* 0x000fe200078ec0ff */
[----:B------:R-:W-:Y:S01]  /*11f0*/  UIADD3 UR22, UR48, 0x13c00, URZ ;  /* 0x00013c0030167890 */ /* 0x000fe2000fffe03f */
[----:B------:R-:W-:Y:S01]  /*1200*/  IADD3 R17, P1, P2, R17, UR49, R8 ;  /* 0x0000003111117c10 */ /* 0x000fe2000fa3e008 */
[----:B------:R-:W-:Y:S01]  /*1210*/  VIADD R3, R2, UR12 ;  /* 0x0000000c02037c36 */ /* 0x000fe20008000000 */
[----:B------:R-:W-:Y:S01]  /*1220*/  SHF.L.U64.HI R13, R19, 0x1, R12 ;  /* 0x00000001130d7819 */ /* 0x000fe2000001020c */
[----:B------:R-:W-:Y:S01]  /*1230*/  VIADD R2, R5, UR12 ;  /* 0x0000000c05027c36 */ /* 0x000fe20008000000 */
[----:B------:R-:W-:Y:S01]  /*1240*/  SHF.L.U64.HI R21, R18, 0x1, R21 ;  /* 0x0000000112157819 */ /* 0x000fe20000010215 */
[----:B------:R-:W-:Y:S01]  /*1250*/  IMAD.U32 R8, RZ, RZ, UR7 ;  /* 0x00000007ff087e24 */ /* 0x000fe2000f8e00ff */
[----:B------:R-:W-:Y:S01]  /*1260*/  LOP3.LUT R10, R10, UR4, RZ, 0xfc, !PT ;  /* 0x000000040a0a7c12 */ /* 0x000fe2000f8efcff */
[----:B------:R-:W-:Y:S01]  /*1270*/  IMAD R87, R87, 0x2, R2 ;  /* 0x0000000257577824 */ /* 0x000fe200078e0202 */
[----:B------:R-:W-:Y:S01]  /*1280*/  SHF.R.U32.HI R2, RZ, 0x1, R89 ;  /* 0x00000001ff027819 */ /* 0x000fe20000011659 */
[----:B------:R-:W-:Y:S01]  /*1290*/  IMAD R88, R88, 0x2, R3 ;  /* 0x0000000258587824 */ /* 0x000fe200078e0203 */
[----:B------:R-:W-:Y:S01]  /*12a0*/  IADD3.X R8, RZ, UR21, R8, P1, P2 ;  /* 0x00000015ff087c10 */ /* 0x000fe20008fe4408 */
[----:B------:R-:W-:Y:S01]  /*12b0*/  IMAD.SHL.U32 R12, R19, 0x2, RZ ;  /* 0x00000002130c7824 */ /* 0x000fe200078e00ff */
[----:B------:R-:W-:Y:S01]  /*12c0*/  LOP3.LUT R5, R2, 0x3f0, RZ, 0xc0, !PT ;  /* 0x000003f002057812 */ /* 0x000fe200078ec0ff */
[C---:B------:R-:W-:Y:S01]  /*12d0*/  IMAD.SHL.U32 R2, R17.reuse, 0x2, RZ ;  /* 0x0000000211027824 */ /* 0x040fe200078e00ff */
[----:B------:R-:W-:Y:S01]  /*12e0*/  SHF.L.U64.HI R3, R17, 0x1, R8 ;  /* 0x0000000111037819 */ /* 0x000fe20000010208 */
[----:B------:R-:W-:Y:S01]  /*12f0*/  IMAD.WIDE R12, R15, 0x2, R12 ;  /* 0x000000020f0c7825 */ /* 0x000fe200078e020c */
[----:B------:R-:W-:Y:S01]  /*1300*/  UIADD3 UR29, UR48, 0x14000, URZ ;  /* 0x00014000301d7890 */ /* 0x000fe2000fffe03f */
[----:B------:R-:W-:Y:S01]  /*1310*/  LOP3.LUT R90, R91, 0x10, RZ, 0x3c, !PT ;  /* 0x000000105b5a7812 */ /* 0x000fe200078e3cff */
[----:B------:R-:W-:Y:S01]  /*1320*/  UIADD3 UR32, UR48, 0x10c00, URZ ;  /* 0x00010c0030207890 */ /* 0x000fe2000fffe03f */
[--C-:B------:R-:W-:Y:S01]  /*1330*/  IMAD.WIDE.U32 R18, R7, 0x2000, R2.reuse ;  /* 0x0000200007127825 */ /* 0x100fe200078e0002 */
[----:B------:R-:W-:Y:S01]  /*1340*/  ULEA.HI UR10, UR10, UR5, URZ, 0x6 ;  /* 0x000000050a0a7291 */ /* 0x000fe2000f8f303f */
[----:B------:R-:W-:Y:S01]  /*1350*/  CS2R R42, SRZ ;  /* 0x00000000002a7805 */ /* 0x000fe2000001ff00 */
[----:B------:R-:W-:Y:S01]  /*1360*/  USHF.R.U32.HI UR17, URZ, 0x4, UR17 ;  /* 0x000000043f117899 */ /* 0x000fe20008011611 */
[----:B------:R-:W-:Y:S01]  /*1370*/  IMAD.WIDE.U32 R2, R6, 0x2000, R2 ;  /* 0x0000200006027825 */ /* 0x000fe200078e0002 */
[----:B------:R-:W-:Y:S01]  /*1380*/  IADD3 R16, P1, R18, UR24, RZ ;  /* 0x0000001812107c10 */ /* 0x000fe2000ff3e0ff */
[----:B------:R-:W-:Y:S01]  /*1390*/  UIADD3 UR31, UR48, 0x10800, URZ ;  /* 0x00010800301f7890 */ /* 0x000fe2000fffe03f */
[----:B------:R-:W-:Y:S01]  /*13a0*/  CS2R R44, SRZ ;  /* 0x00000000002c7805 */ /* 0x000fe2000001ff00 */
[----:B------:R-:W-:Y:S01]  /*13b0*/  IMAD.WIDE R20, R15, 0x2, R20 ;  /* 0x000000020f147825 */ /* 0x000fe200078e0214 */
[----:B------:R-:W-:Y:S01]  /*13c0*/  IADD3 R16, P2, R16, 0x80000, RZ ;  /* 0x0008000010107810 */ /* 0x000fe20007f5e0ff */
[----:B------:R-:W-:Y:S01]  /*13d0*/  USHF.R.U32.HI UR20, URZ, 0x4, UR20 ;  /* 0x000000043f147899 */ /* 0x000fe20008011614 */
[----:B------:R-:W-:Y:S01]  /*13e0*/  IADD3 R15, P3, R12, UR26, RZ ;  /* 0x0000001a0c0f7c10 */ /* 0x000fe2000ff7e0ff */
[----:B------:R-:W-:Y:S01]  /*13f0*/  VIADD R8, R5, UR12 ;  /* 0x0000000c05087c36 */ /* 0x000fe20008000000 */
[----:B------:R-:W-:Y:S01]  /*1400*/  IADD3.X R18, RZ, UR25, R19, P2, P1 ;  /* 0x00000019ff127c10 */ /* 0x000fe200097e2413 */
[----:B------:R-:W-:Y:S01]  /*1410*/  UIADD3 UR30, UR48, 0x10400, URZ ;  /* 0x00010400301e7890 */ /* 0x000fe2000fffe03f */
[----:B------:R-:W-:Y:S01]  /*1420*/  IADD3 R76, P1, R2, UR24, RZ ;  /* 0x00000018024c7c10 */ /* 0x000fe2000ff3e0ff */
[----:B------:R-:W-:Y:S01]  /*1430*/  IMAD R89, R89, 0x2, R8 ;  /* 0x0000000259597824 */ /* 0x000fe200078e0208 */
[----:B------:R-:W-:Y:S01]  /*1440*/  IADD3.X R17, R13, UR27, RZ, P3, !PT ;  /* 0x0000001b0d117c10 */ /* 0x000fe20009ffe4ff */
[----:B------:R-:W-:Y:S01]  /*1450*/  IMAD.U32 R13, RZ, RZ, UR7 ;  /* 0x00000007ff0d7e24 */ /* 0x000fe2000f8e00ff */
[----:B------:R-:W-:Y:S01]  /*1460*/  IADD3 R76, P2, R76, 0x80000, RZ ;  /* 0x000800004c4c7810 */ /* 0x000fe20007f5e0ff */
[----:B------:R-:W-:Y:S01]  /*1470*/  USHF.R.U32.HI UR5, URZ, 0x4, UR28 ;  /* 0x000000043f057899 */ /* 0x000fe2000801161c */
[----:B------:R-:W-:Y:S01]  /*1480*/  IADD3 R19, P3, R20, UR26, RZ ;  /* 0x0000001a14137c10 */ /* 0x000fe2000ff7e0ff */
[----:B------:R-:W-:Y:S01]  /*1490*/  USHF.R.U32.HI UR22, URZ, 0x4, UR22 ;  /* 0x000000043f167899 */ /* 0x000fe20008011616 */
[----:B------:R-:W-:Y:S01]  /*14a0*/  IADD3.X R2, RZ, UR25, R3, P2, P1 ;  /* 0x00000019ff027c10 */ /* 0x000fe200097e2403 */
[C---:B------:R-:W-:Y:S01]  /*14b0*/  IMAD.SHL.U32 R3, R10.reuse, 0x2, RZ ;  /* 0x000000020a037824 */ /* 0x040fe200078e00ff */
[----:B------:R-:W-:Y:S01]  /*14c0*/  SHF.L.U64.HI R13, R10, 0x1, R13 ;  /* 0x000000010a0d7819 */ /* 0x000fe2000001020d */
[----:B------:R-:W-:Y:S01]  /*14d0*/  ULDC.64 UR24, c[0x0][0x210] ;  /* 0x0000840000187ab9 */ /* 0x000fe20000000a00 */
[----:B------:R-:W-:Y:S01]  /*14e0*/  IADD3.X R12, R21, UR27, RZ, P3, !PT ;  /* 0x0000001b150c7c10 */ /* 0x000fe20009ffe4ff */
[----:B------:R-:W-:Y:S01]  /*14f0*/  ULDC.64 UR26, c[0x0][0x220] ;  /* 0x00008800001a7ab9 */ /* 0x000fe20000000a00 */
[----:B------:R-:W-:Y:S01]  /*1500*/  LEA R8, P1, R102, R3, 0xd ;  /* 0x0000000366087211 */ /* 0x000fe200078268ff */
[----:B------:R-:W-:Y:S01]  /*1510*/  ULOP3.LUT UR6, UR50, 0x3ff80000, URZ, 0xc0, !UPT ;  /* 0x3ff8000032067892 */ /* 0x000fe2000f8ec03f */
[----:B------:R-:W-:Y:S01]  /*1520*/  IADD3 R4, P3, R4, 0x2000, RZ ;  /* 0x0000200004047810 */ /* 0x000fe20007f7e0ff */
[----:B------:R-:W-:Y:S01]  /*1530*/  USHF.L.U32 UR8, UR8, 0xe, URZ ;  /* 0x0000000e08087899 */ /* 0x000fe2000800063f */
[----:B------:R-:W-:Y:S01]  /*1540*/  LEA.HI.X R13, R102, R13, RZ, 0xd, P1 ;  /* 0x0000000d660d7211 */ /* 0x000fe200008f6cff */
[----:B------:R-:W-:Y:S01]  /*1550*/  USHF.R.U32.HI UR29, URZ, 0x4, UR29 ;  /* 0x000000043f1d7899 */ /* 0x000fe2000801161d */
[C---:B------:R-:W-:Y:S01]  /*1560*/  IADD3 R10, P1, R8.reuse, UR24, RZ ;  /* 0x00000018080a7c10 */ /* 0x040fe2000ff3e0ff */
[----:B------:R-:W-:Y:S01]  /*1570*/  USHF.R.U32.HI UR24, URZ, 0x4, UR12 ;  /* 0x000000043f187899 */ /* 0x000fe2000801160c */
[----:B------:R-:W-:Y:S01]  /*1580*/  IADD3 R8, P2, R8, UR26, RZ ;  /* 0x0000001a08087c10 */ /* 0x000fe2000ff5e0ff */
[----:B------:R-:W-:Y:S01]  /*1590*/  USHF.R.U32.HI UR12, URZ, 0x4, UR16 ;  /* 0x000000043f0c7899 */ /* 0x000fe20008011610 */
[C---:B------:R-:W-:Y:S01]  /*15a0*/  IADD3.X R5, R13.reuse, UR25, RZ, P1, !PT ;  /* 0x000000190d057c10 */ /* 0x040fe20008ffe4ff */
[----:B------:R-:W-:Y:S01]  /*15b0*/  USHF.R.U32.HI UR16, URZ, 0x4, UR18 ;  /* 0x000000043f107899 */ /* 0x000fe20008011612 */
[----:B------:R-:W-:Y:S01]  /*15c0*/  IADD3.X R13, R13, UR27, RZ, P2, !PT ;  /* 0x0000001b0d0d7c10 */ /* 0x000fe200097fe4ff */
[----:B------:R-:W-:Y:S01]  /*15d0*/  USHF.R.U32.HI UR18, URZ, 0x4, UR14 ;  /* 0x000000043f127899 */ /* 0x000fe2000801160e */
[----:B------:R-:W-:Y:S01]  /*15e0*/  IADD3 R7, P2, R7, 0x40, RZ ;  /* 0x0000004007077810 */ /* 0x000fe20007f5e0ff */
[----:B------:R-:W-:Y:S01]  /*15f0*/  USHF.R.U32.HI UR27, URZ, 0x4, UR32 ;  /* 0x000000043f1b7899 */ /* 0x000fe20008011620 */
[----:B------:R-:W-:Y:S01]  /*1600*/  ISETP.NE.AND P1, PT, R22, RZ, PT ;  /* 0x000000ff1600720c */ /* 0x000fe20003f25270 */
[----:B------:R-:W-:Y:S01]  /*1610*/  USHF.R.S32.HI UR45, URZ, 0x6, UR10 ;  /* 0x000000063f2d7899 */ /* 0x000fe2000801140a */
[----:B------:R-:W-:Y:S01]  /*1620*/  CS2R R46, SRZ ;  /* 0x00000000002e7805 */ /* 0x000fe2000001ff00 */
[----:B------:R-:W-:Y:S01]  /*1630*/  USGXT.U32 UR14, UR17, 0xe ;  /* 0x0000000e110e789a */ /* 0x000fe20008000000 */
[----:B------:R-:W-:Y:S01]  /*1640*/  IMAD.X R3, RZ, RZ, RZ, P2 ;  /* 0x000000ffff037224 */ /* 0x000fe200010e06ff */
[----:B------:R-:W-:Y:S01]  /*1650*/  USHF.R.U32.HI UR26, URZ, 0x4, UR31 ;  /* 0x000000043f1a7899 */ /* 0x000fe2000801161f */
[----:B------:R-:W-:Y:S01]  /*1660*/  IADD3 R14, P2, R14, 0x2000, RZ ;  /* 0x000020000e0e7810 */ /* 0x000fe20007f5e0ff */
[----:B------:R-:W-:Y:S01]  /*1670*/  USGXT.U32 UR17, UR18, 0xe ;  /* 0x0000000e1211789a */ /* 0x000fe20008000000 */
[----:B------:R-:W-:Y:S01]  /*1680*/  CS2R R48, SRZ ;  /* 0x0000000000307805 */ /* 0x000fe2000001ff00 */
[----:B------:R-:W-:Y:S01]  /*1690*/  USGXT.U32 UR12, UR12, 0xe ;  /* 0x0000000e0c0c789a */ /* 0x000fe20008000000 */
[----:B------:R-:W-:Y:S01]  /*16a0*/  CS2R R50, SRZ ;  /* 0x0000000000327805 */ /* 0x000fe2000001ff00 */
[----:B------:R-:W-:Y:S01]  /*16b0*/  USGXT.U32 UR18, UR20, 0xe ;  /* 0x0000000e1412789a */ /* 0x000fe20008000000 */
[----:B------:R-:W-:Y:S01]  /*16c0*/  CS2R R52, SRZ ;  /* 0x0000000000347805 */ /* 0x000fe2000001ff00 */
[----:B------:R-:W-:Y:S01]  /*16d0*/  USHF.R.U32.HI UR25, URZ, 0x4, UR30 ;  /* 0x000000043f197899 */ /* 0x000fe2000801161e */
[----:B------:R-:W-:Y:S01]  /*16e0*/  CS2R R54, SRZ ;  /* 0x0000000000367805 */ /* 0x000fe2000001ff00 */
[----:B------:R-:W-:Y:S01]  /*16f0*/  USGXT.U32 UR10, UR5, 0xe ;  /* 0x0000000e050a789a */ /* 0x000fe20008000000 */
        /* <DEDUP_REMOVED lines=9> */
[----:B------:R-:W-:Y:S01]  /*1790*/  UIMAD UR5, UR45, UR6, UR8 ;  /* 0x000000062d0572a4 */ /* 0x000fe2000f8e0208 */
[----:B------:R-:W-:Y:S01]  /*17a0*/  CS2R R66, SRZ ;  /* 0x0000000000427805 */ /* 0x000fe2000001ff00 */
[----:B------:R-:W-:Y:S01]  /*17b0*/  USGXT.U32 UR26, UR26, 0xe ;  /* 0x0000000e1a1a789a */ /* 0x000fe20008000000 */
[----:B------:R-:W-:Y:S01]  /*17c0*/  CS2R R68, SRZ ;  /* 0x0000000000447805 */ /* 0x000fe2000001ff00 */
[----:B------:R-:W-:Y:S01]  /*17d0*/  ULOP3.LUT UR8, UR12, 0x1000000, URZ, 0xfc, !UPT ;  /* 0x010000000c087892 */ /* 0x000fe2000f8efc3f */
[----:B------:R-:W-:Y:S01]  /*17e0*/  CS2R R70, SRZ ;  /* 0x0000000000467805 */ /* 0x000fe2000001ff00 */
[----:B------:R-:W-:Y:S01]  /*17f0*/  USGXT.U32 UR24, UR24, 0xe ;  /* 0x0000000e1818789a */ /* 0x000fe20008000000 */
[----:B------:R-:W-:Y:S01]  /*1800*/  LOP3.LUT R6, R6, 0x40, RZ, 0xfc, !PT ;  /* 0x0000004006067812 */ /* 0x000fe200078efcff */
[----:B------:R-:W-:Y:S01]  /*1810*/  USGXT.U32 UR25, UR25, 0xe ;  /* 0x0000000e1919789a */ /* 0x000fe20008000000 */
[----:B------:R-:W-:Y:S01]  /*1820*/  LEA R91, R91, UR28, 0x1 ;  /* 0x0000001c5b5b7c11 */ /* 0x000fe2000f8e08ff */
[----:B------:R-:W-:Y:S01]  /*1830*/  ULOP3.LUT UR12, UR16, 0x1000000, URZ, 0xfc, !UPT ;  /* 0x01000000100c7892 */ /* 0x000fe2000f8efc3f */
[----:B------:R-:W-:Y:S01]  /*1840*/  IMAD.X R9, RZ, RZ, R9, P2 ;  /* 0x000000ffff097224 */ /* 0x000fe200010e0609 */
[----:B------:R-:W-:Y:S01]  /*1850*/  UIADD3 UR44, UR45, -0x1, URZ ;  /* 0xffffffff2d2c7890 */ /* 0x000fe2000fffe03f */
[----:B------:R-:W-:Y:S01]  /*1860*/  IMAD.X R11, RZ, RZ, R11, P3 ;  /* 0x000000ffff0b7224 */ /* 0x000fe200018e060b */
[----:B------:R-:W-:Y:S01]  /*1870*/  ULDC.64 UR54, c[0x0][0x238] ;  /* 0x00008e0000367ab9 */ /* 0x000fe20000000a00 */
[----:B------:R-:W-:Y:S01]  /*1880*/  ULOP3.LUT UR6, UR10, 0x1000000, URZ, 0xfc, !UPT ;  /* 0x010000000a067892 */ /* 0x000fe2000f8efc3f */
[----:B------:R-:W-:Y:S01]  /*1890*/  LEA R90, R90, UR28, 0x1 ;  /* 0x0000001c5a5a7c11 */ /* 0x000fe2000f8e08ff */
[----:B------:R-:W-:-:S02]  /*18a0*/  ULOP3.LUT UR16, UR18, 0x1000000, URZ, 0xfc, !UPT ;  /* 0x0100000012107892 */ /* 0x000fc4000f8efc3f */
[----:B------:R-:W-:Y:S02]  /*18b0*/  ULOP3.LUT UR10, UR14, 0x1000000, URZ, 0xfc, !UPT ;  /* 0x010000000e0a7892 */ /* 0x000fe4000f8efc3f */
[----:B------:R-:W-:Y:S02]  /*18c0*/  ULOP3.LUT UR18, UR20, 0x1000000, URZ, 0xfc, !UPT ;  /* 0x0100000014127892 */ /* 0x000fe4000f8efc3f */
[----:B------:R-:W-:Y:S02]  /*18d0*/  ULOP3.LUT UR38, UR26, 0x1000000, URZ, 0xfc, !UPT ;  /* 0x010000001a267892 */ /* 0x000fe4000f8efc3f */
[----:B------:R-:W-:Y:S02]  /*18e0*/  ULOP3.LUT UR14, UR17, 0x1000000, URZ, 0xfc, !UPT ;  /* 0x01000000110e7892 */ /* 0x000fe4000f8efc3f */
[----:B------:R-:W-:Y:S02]  /*18f0*/  ULOP3.LUT UR20, UR22, 0x1000000, URZ, 0xfc, !UPT ;  /* 0x0100000016147892 */ /* 0x000fe4000f8efc3f */
[----:B------:R-:W-:-:S02]  /*1900*/  ULOP3.LUT UR26, UR27, 0x1000000, URZ, 0xfc, !UPT ;  /* 0x010000001b1a7892 */ /* 0x000fc4000f8efc3f */
[----:B------:R-:W-:Y:S02]  /*1910*/  UIMAD.WIDE UR54, UR5, 0x2, UR54 ;  /* 0x00000002053678a5 */ /* 0x000fe4000f8e0236 */
[----:B------:R-:W-:Y:S02]  /*1920*/  USHF.R.S32.HI UR19, URZ, 0x1f, UR19 ;  /* 0x0000001f3f137899 */ /* 0x000fe40008011413 */
[----:B------:R-:W-:Y:S02]  /*1930*/  UIADD3 UR47, UR48, 0x8000, URZ ;  /* 0x00008000302f7890 */ /* 0x000fe4000fffe03f */
[----:B------:R-:W-:Y:S01]  /*1940*/  UIADD3 UR46, UR48, 0xc000, URZ ;  /* 0x0000c000302e7890 */ /* 0x000fe2000fffe03f */
[----:B------:R-:W-:Y:S01]  /*1950*/  UMOV UR23, 0xffffffff ;  /* 0xffffffff00177882 */ /* 0x000fe20000000000 */
[----:B------:R-:W-:Y:S01]  /*1960*/  UMOV UR7, URZ ;  /* 0x0000003f00077c82 */ /* 0x000fe20008000000 */
[----:B------:R-:W-:Y:S01]  /*1970*/  UMOV UR4, URZ ;  /* 0x0000003f00047c82 */ /* 0x000fe20008000000 */
[----:B------:R-:W-:Y:S01]  /*1980*/  UMOV UR11, URZ ;  /* 0x0000003f000b7c82 */ /* 0x000fe20008000000 */
[----:B------:R-:W-:Y:S01]  /*1990*/  UMOV UR9, URZ ;  /* 0x0000003f00097c82 */ /* 0x000fe20008000000 */
[----:B------:R-:W-:Y:S01]  /*19a0*/  UMOV UR15, URZ ;  /* 0x0000003f000f7c82 */ /* 0x000fe20008000000 */
[----:B------:R-:W-:Y:S01]  /*19b0*/  UMOV UR13, URZ ;  /* 0x0000003f000d7c82 */ /* 0x000fe20008000000 */
[----:B------:R-:W-:-:S02]  /*19c0*/  ULOP3.LUT UR30, UR24, 0x1000000, URZ, 0xfc, !UPT ;  /* 0x01000000181e7892 */ /* 0x000fc4000f8efc3f */
[----:B------:R-:W-:Y:S02]  /*19d0*/  ULOP3.LUT UR34, UR25, 0x1000000, URZ, 0xfc, !UPT ;  /* 0x0100000019227892 */ /* 0x000fe4000f8efc3f */
[----:B------:R-:W-:Y:S01]  /*19e0*/  USHF.R.S32.HI UR17, URZ, 0x1f, UR44 ;  /* 0x0000001f3f117899 */ /* 0x000fe2000801142c */
[----:B------:R-:W-:Y:S01]  /*19f0*/  UMOV UR22, URZ ;  /* 0x0000003f00167c82 */ /* 0x000fe20008000000 */
[----:B------:R-:W-:Y:S01]  /*1a00*/  ULDC UR5, c[0x0][0x248] ;  /* 0x0000920000057ab9 */ /* 0x000fe20000000800 */
[----:B------:R-:W-:Y:S01]  /*1a10*/  UMOV UR31, 0x80000020 ;  /* 0x80000020001f7882 */ /* 0x000fe20000000000 */
[----:B------:R-:W-:Y:S01]  /*1a20*/  UMOV UR35, 0x80000020 ;  /* 0x8000002000237882 */ /* 0x000fe20000000000 */
[----:B------:R-:W-:Y:S01]  /*1a30*/  UMOV UR39, 0x80000020 ;  /* 0x8000002000277882 */ /* 0x000fe20000000000 */
[----:B------:R-:W-:-:S06]  /*1a40*/  UMOV UR27, 0x80000020 ;  /* 0x80000020001b7882 */ /* 0x000fcc0000000000 */
.L_x_1:
[----:B------:R-:W-:Y:S01]  /*1a50*/  ISETP.NE.AND P5, PT, R34, RZ, PT ;  /* 0x000000ff2200720c */ /* 0x000fe20003fa5270 */
[----:B------:R-:W-:Y:S01]  /*1a60*/  UIMAD.WIDE UR24, UR7, 0x2, UR54 ;  /* 0x00000002071878a5 */ /* 0x000fe2000f8e0236 */
[----:B-1----:R-:W-:Y:S01]  /*1a70*/  F2FP.BF16.F32.PACK_AB R28, R57, R56 ;  /* 0x00000038391c723e */ /* 0x002fe200000010ff */
[----:B------:R-:W-:Y:S01]  /*1a80*/  IMAD.SHL.U32 R109, R106, 0x2, RZ ;  /* 0x000000026a6d7824 */ /* 0x000fe200078e00ff */
[----:B------:R-:W-:Y:S01]  /*1a90*/  F2FP.BF16.F32.PACK_AB R29, R59, R58 ;  /* 0x0000003a3b1d723e */ /* 0x000fe200000010ff */
[----:B------:R-:W-:Y:S01]  /*1aa0*/  IMAD.U32 R37, RZ, RZ, UR21 ;  /* 0x00000015ff257e24 */ /* 0x000fe2000f8e00ff */
[----:B------:R-:W-:Y:S01]  /*1ab0*/  F2FP.BF16.F32.PACK_AB R30, R61, R60 ;  /* 0x0000003c3d1e723e */ /* 0x000fe200000010ff */
[----:B------:R-:W-:Y:S01]  /*1ac0*/  UIADD3 UR23, UR23, 0x1, URZ ;  /* 0x0000000117177890 */ /* 0x000fe2000fffe03f */
[----:B------:R-:W-:Y:S01]  /*1ad0*/  F2FP.BF16.F32.PACK_AB R31, R63, R62 ;  /* 0x0000003e3f1f723e */ /* 0x000fe200000010ff */
[----:B------:R-:W-:Y:S01]  /*1ae0*/  UMOV UR42, UR6 ;  /* 0x00000006002a7c82 */ /* 0x000fe20008000000 */
[----:B------:R-:W-:Y:S01]  /*1af0*/  F2FP.BF16.F32.PACK_AB R32, R65, R64 ;  /* 0x000000404120723e */ /* 0x000fe200000010ff */
[----:B------:R-:W-:Y:S01]  /*1b00*/  UISETP.GT.AND UP0, UPT, UR23, 0x1, UPT ;  /* 0x000000011700788c */ /* 0x000fe2000bf04270 */
[----:B------:R-:W-:Y:S01]  /*1b10*/  F2FP.BF16.F32.PACK_AB R33, R67, R66 ;  /* 0x000000424321723e */ /* 0x000fe200000010ff */
[----:B------:R-:W-:Y:S01]  /*1b20*/  STSM.16.M88.4 [R91], R28 ;  /* 0x0000001c5b007844 */ /* 0x000fe20000000200 */
[----:B------:R-:W-:Y:S01]  /*1b30*/  F2FP.BF16.F32.PACK_AB R34, R69, R68 ;  /* 0x000000444522723e */ /* 0x000fe200000010ff */
[----:B------:R-:W-:Y:S01]  /*1b40*/  USEL UR23, UR23, URZ, !UP0 ;  /* 0x0000003f17177287 */ /* 0x000fe2000c000000 */
[----:B------:R-:W-:Y:S01]  /*1b50*/  F2FP.BF16.F32.PACK_AB R35, R71, R70 ;  /* 0x000000464723723e */ /* 0x000fe200000010ff */
[----:B------:R-:W-:Y:S01]  /*1b60*/  UMOV UR43, 0x80000020 ;  /* 0x80000020002b7882 */ /* 0x000fe20000000000 */
[----:B------:R-:W-:Y:S01]  /*1b70*/  LEA R110, P4, R104, UR24, 0x8 ;  /* 0x00000018686e7c11 */ /* 0x000fe2000f8840ff */
[----:B------:R-:W-:Y:S01]  /*1b80*/  UMOV UR41, 0x40000040 ;  /* 0x4000004000297882 */ /* 0x000fe20000000000 */
[----:B------:R-:W-:Y:S01]  /*1b90*/  LEA R108, P3, R103, UR24, 0x8 ;  /* 0x00000018676c7c11 */ /* 0x000fe2000f8640ff */
[----:B------:R-:W-:Y:S01]  /*1ba0*/  STSM.16.M88.4 [R90], R32 ;  /* 0x000000205a007844 */ /* 0x000fe20000000200 */
[----:B------:R-:W-:Y:S01]  /*1bb0*/  IADD3 R110, P2, R109, R110, RZ ;  /* 0x0000006e6d6e7210 */ /* 0x000fe20007f5e0ff */
[----:B------:R-:W-:-:S02]  /*1bc0*/  ULEA UR24, UR23, UR48, 0xd ;  /* 0x0000003017187291 */ /* 0x000fc4000f8e683f */
[----:B------:R1:W-:Y:S04]  /*1bd0*/  STSM.16.M88.4 [R89], R28 ;  /* 0x0000001c59007844 */ /* 0x0003e80000000200 */
[----:B------:R2:W-:Y:S01]  /*1be0*/  STSM.16.M88.4 [R89+0x20], R32 ;  /* 0x0000202059007844 */ /* 0x0005e20000000200 */
[----:B------:R-:W-:Y:S01]  /*1bf0*/  BAR.SYNC.DEFER_BLOCKING 0x0 ;  /* 0x0000000000007b1d */ /* 0x000fe20000010000 */
[----:B-1----:R-:W-:Y:S02]  /*1c00*/  LEA.HI.X R30, R104, UR25, RZ, 0x8, P4 ;  /* 0x00000019681e7c11 */ /* 0x002fe4000a0f44ff */
[----:B------:R-:W-:Y:S02]  /*1c10*/  IADD3 R108, P4, R108, R109, RZ ;  /* 0x0000006d6c6c7210 */ /* 0x000fe40007f9e0ff */
[----:B------:R-:W-:-:S02]  /*1c20*/  SHF.L.U64.HI R29, R106, 0x1, R37 ;  /* 0x000000016a1d7819 */ /* 0x000fc40000010225 */
[----:B------:R-:W-:Y:S01]  /*1c30*/  LEA.HI.X R28, R103, UR25, RZ, 0x8, P3 ;  /* 0x00000019671c7c11 */ /* 0x000fe200098f44ff */
[----:B------:R-:W-:Y:S01]  /*1c40*/  USHF.R.U32.HI UR25, URZ, 0x4, UR24 ;  /* 0x000000043f197899 */ /* 0x000fe20008011618 */
[----:B------:R-:W-:Y:S01]  /*1c50*/  F2FP.BF16.F32.PACK_AB R31, R47, R46 ;  /* 0x0000002e2f1f723e */ /* 0x000fe200000010ff */
[----:B------:R-:W-:Y:S01]  /*1c60*/  IMAD.X R111, R29, 0x1, R30, P2 ;  /* 0x000000011d6f7824 */ /* 0x000fe200010e061e */
[----:B------:R-:W-:Y:S01]  /*1c70*/  F2FP.BF16.F32.PACK_AB R30, R45, R44 ;  /* 0x0000002c2d1e723e */ /* 0x000fe200000010ff */
[----:B------:R-:W-:Y:S01]  /*1c80*/  IMAD.X R109, R28, 0x1, R29, P4 ;  /* 0x000000011c6d7824 */ /* 0x000fe200020e061d */
[----:B------:R-:W-:Y:S01]  /*1c90*/  F2FP.BF16.F32.PACK_AB R28, R41, R40 ;  /* 0x00000028291c723e */ /* 0x000fe200000010ff */
[----:B------:R-:W-:Y:S01]  /*1ca0*/  USGXT.U32 UR25, UR25, 0xe ;  /* 0x0000000e1919789a */ /* 0x000fe20008000000 */
[----:B------:R-:W-:Y:S01]  /*1cb0*/  F2FP.BF16.F32.PACK_AB R29, R43, R42 ;  /* 0x0000002a2b1d723e */ /* 0x000fe200000010ff */
[----:B------:R-:W1:Y:S01]  /*1cc0*/  LDS.128 R20, [R88] ;  /* 0x0000000058147984 */ /* 0x000e620000000c00 */
[----:B--2---:R-:W-:Y:S01]  /*1cd0*/  F2FP.BF16.F32.PACK_AB R32, R49, R48 ;  /* 0x000000303120723e */ /* 0x004fe200000010ff */
[----:B------:R-:W-:Y:S01]  /*1ce0*/  ULOP3.LUT UR40, UR25, 0x2000000, URZ, 0xfc, !UPT ;  /* 0x0200000019287892 */ /* 0x000fe2000f8efc3f */
[----:B------:R-:W-:Y:S01]  /*1cf0*/  F2FP.BF16.F32.PACK_AB R33, R51, R50 ;  /* 0x000000323321723e */ /* 0x000fe200000010ff */
[----:B------:R-:W2:Y:S01]  /*1d00*/  LDS.128 R24, [R87] ;  /* 0x0000000057187984 */ /* 0x000ea20000000c00 */
[----:B------:R-:W-:Y:S01]  /*1d10*/  F2FP.BF16.F32.PACK_AB R34, R53, R52 ;  /* 0x000000343522723e */ /* 0x000fe200000010ff */
[----:B------:R-:W-:Y:S01]  /*1d20*/  UIADD3 UR25, UR24, 0x20, URZ ;  /* 0x0000002018197890 */ /* 0x000fe2000fffe03f */
[----:B------:R-:W-:Y:S01]  /*1d30*/  F2FP.BF16.F32.PACK_AB R35, R55, R54 ;  /* 0x000000363723723e */ /* 0x000fe200000010ff */
[----:B------:R-:W-:Y:S02]  /*1d40*/  STSM.16.M88.4 [R91+0x2000], R28 ;  /* 0x0020001c5b007844 */ /* 0x000fe40000000200 */
[----:B------:R-:W-:-:S02]  /*1d50*/  USHF.R.U32.HI UR25, URZ, 0x4, UR25 ;  /* 0x000000043f197899 */ /* 0x000fc40008011619 */
[----:B------:R-:W-:Y:S02]  /*1d60*/  STSM.16.M88.4 [R90+0x2000], R32 ;  /* 0x002000205a007844 */ /* 0x000fe40000000200 */
[----:B------:R-:W-:Y:S02]  /*1d70*/  USGXT.U32 UR25, UR25, 0xe ;  /* 0x0000000e1919789a */ /* 0x000fe40008000000 */
[----:B-1----:R-:W-:Y:S04]  /*1d80*/  @P0 STG.E.128 desc[UR52][R110.64], R20 ;  /* 0x000000146e000986 */ /* 0x002fe8000c101d34 */
[----:B--2---:R-:W-:Y:S01]  /*1d90*/  @P0 STG.E.128 desc[UR52][R108.64], R24 ;  /* 0x000000186c000986 */ /* 0x004fe2000c101d34 */
[----:B------:R-:W-:Y:S06]  /*1da0*/  BAR.SYNC.DEFER_BLOCKING 0x0 ;  /* 0x0000000000007b1d */ /* 0x000fec0000010000 */
[----:B------:R-:W-:Y:S04]  /*1db0*/  STSM.16.M88.4 [R89], R28 ;  /* 0x0000001c59007844 */ /* 0x000fe80000000200 */
[----:B------:R-:W-:Y:S01]  /*1dc0*/  STSM.16.M88.4 [R89+0x20], R32 ;  /* 0x0000202059007844 */ /* 0x000fe20000000200 */
[----:B------:R-:W-:Y:S06]  /*1dd0*/  BAR.SYNC.DEFER_BLOCKING 0x0 ;  /* 0x0000000000007b1d */ /* 0x000fec0000010000 */
[----:B------:R-:W1:Y:S04]  /*1de0*/  LDS.128 R72, [R88] ;  /* 0x0000000058487984 */ /* 0x000e680000000c00 */
[----:B------:R-:W2:Y:S04]  /*1df0*/  LDS.128 R80, [R87] ;  /* 0x0000000057507984 */ /* 0x000ea80000000c00 */
[----:B-1----:R-:W-:Y:S04]  /*1e00*/  @P0 STG.E.128 desc[UR52][R110.64+0x4000], R72 ;  /* 0x004000486e000986 */ /* 0x002fe8000c101d34 */
[----:B--2---:R-:W-:Y:S01]  /*1e10*/  @P0 STG.E.128 desc[UR52][R108.64+0x4000], R80 ;  /* 0x004000506c000986 */ /* 0x004fe2000c101d34 */
[----:B------:R-:W-:-:S04]  /*1e20*/  DEPBAR.LE SB0, 0x0 ;  /* 0x000080000000791a */ /* 0x000fc80000000000 */
[----:B------:R-:W-:Y:S06]  /*1e30*/  BAR.SYNC.DEFER_BLOCKING 0x0 ;  /* 0x0000000000007b1d */ /* 0x000fec0000010000 */
[----:B------:R-:W-:Y:S01]  /*1e40*/  @!PT LDS RZ, [RZ] ;  /* 0x00000000fffff984 */ /* 0x000fe20000000800 */
[----:B------:R-:W-:Y:S01]  /*1e50*/  @!PT LDS RZ, [RZ] ;  /* 0x00000000fffff984 */ /* 0x000fe20000000800 */
[----:B------:R-:W-:Y:S01]  /*1e60*/  @!PT LDS RZ, [RZ] ;  /* 0x00000000fffff984 */ /* 0x000fe20000000800 */
[----:B------:R-:W-:Y:S01]  /*1e70*/  @!PT LDS RZ, [RZ] ;  /* 0x00000000fffff984 */ /* 0x000fe20000000800 */
[----:B------:R1:W-:Y:S06]  /*1e80*/  MEMBAR.ALL.CTA ;  /* 0x0000000000007992 */ /* 0x0003ec0000008000 */
[----:B-1----:R-:W1:Y:S02]  /*1e90*/  FENCE.VIEW.ASYNC.S ;  /* 0x00000000000073c6 */ /* 0x002e640000000000 */
[----:B-1----:R-:W-:-:S06]  /*1ea0*/  WARPGROUP.ARRIVE ;  /* 0x00000000000079c5 */ /* 0x002fcc0000000000 */
[----:B------:R-:W-:Y:S01]  /*1eb0*/  HGMMA.64x32x16.F32.BF16 R24, gdesc[UR40].tnspB, RZ, !UPT ;  /* 0x40600000281879f0 */ /* 0x000fe2000c7018ff */
[----:B------:R-:W-:Y:S01]  /*1ec0*/  ULOP3.LUT UR40, UR25, 0x2000000, URZ, 0xfc, !UPT ;  /* 0x0200000019287892 */ /* 0x000fe2000f8efc3f */
[----:B------:R-:W-:Y:S01]  /*1ed0*/  UMOV UR42, UR8 ;  /* 0x00000008002a7c82 */ /* 0x000fe20008000000 */
[----:B------:R-:W-:Y:S01]  /*1ee0*/  UMOV UR43, 0x80000020 ;  /* 0x80000020002b7882 */ /* 0x000fe20000000000 */
[----:B------:R-:W-:Y:S01]  /*1ef0*/  UMOV UR41, 0x40000040 ;  /* 0x4000004000297882 */ /* 0x000fe20000000000 */
[----:B------:R-:W-:-:S04]  /*1f00*/  UIADD3 UR25, UR24, 0x40, URZ ;  /* 0x0000004018197890 */ /* 0x000fc8000fffe03f */
[----:B------:R-:W-:-:S04]  /*1f10*/  USHF.R.U32.HI UR25, URZ, 0x4, UR25 ;  /* 0x000000043f197899 */ /* 0x000fc80008011619 */
[----:B------:R-:W-:Y:S01]  /*1f20*/  USGXT.U32 UR25, UR25, 0xe ;  /* 0x0000000e1919789a */ /* 0x000fe20008000000 */
[----:B------:R-:W-:Y:S03]  /*1f30*/  HGMMA.64x32x16.F32.BF16 R24, gdesc[UR40].tnspB, R24 ;  /* 0x40600000281879f0 */ /* 0x000fe60008701818 */
        /* <DEDUP_REMOVED lines=15> */
[----:B------:R-:W-:Y:S03]  /*2030*/  HGMMA.64x32x16.F32.BF16 R24, gdesc[UR40].tnspB, R24, gsb0 ;  /* 0x40600000281879f0 */ /* 0x000fe60008001818 */
[----:B------:R-:W-:Y:S01]  /*2040*/  ULOP3.LUT UR40, UR25, 0x2000000, URZ, 0xfc, !UPT ;  /* 0x0200000019287892 */ /* 0x000fe2000f8efc3f */
[----:B------:R-:W-:Y:S01]  /*2050*/  UMOV UR42, UR14 ;  /* 0x0000000e002a7c82 */ /* 0x000fe20008000000 */
[----:B------:R-:W-:Y:S01]  /*2060*/  UMOV UR43, 0x80000020 ;  /* 0x80000020002b7882 */ /* 0x000fe20000000000 */
[----:B------:R-:W-:Y:S01]  /*2070*/  UMOV UR41, 0x40000040 ;  /* 0x4000004000297882 */ /* 0x000fe20000000000 */
[----:B------:R-:W-:-:S04]  /*2080*/  UIADD3 UR25, UR24, 0x4020, URZ ;  /* 0x0000402018197890 */ /* 0x000fc8000fffe03f */
[----:B------:R-:W-:-:S04]  /*2090*/  USHF.R.U32.HI UR25, URZ, 0x4, UR25 ;  /* 0x000000043f197899 */ /* 0x000fc80008011619 */
[----:B------:R-:W-:Y:S01]  /*20a0*/  USGXT.U32 UR25, UR25, 0xe ;  /* 0x0000000e1919789a */ /* 0x000fe20008000000 */
[----:B------:R-:W-:Y:S02]  /*20b0*/  WARPGROUP.DEPBAR.LE gsb0, 0x0 ;  /* 0x00008000000079c5 */ /* 0x000fe40000010000 */
[----:B------:R1:W-:Y:S06]  /*20c0*/  MEMBAR.ALL.CTA ;  /* 0x0000000000007992 */ /* 0x0003ec0000008000 */
[----:B-1----:R-:W1:Y:S02]  /*20d0*/  FENCE.VIEW.ASYNC.S ;  /* 0x00000000000073c6 */ /* 0x002e640000000000 */
[----:B-1----:R-:W-:-:S06]  /*20e0*/  WARPGROUP.ARRIVE ;  /* 0x00000000000079c5 */ /* 0x002fcc0000000000 */
[----:B------:R-:W-:Y:S01]  /*20f0*/  HGMMA.64x32x16.F32.BF16 R24, gdesc[UR40].tnspB, R24 ;  /* 0x40600000281879f0 */ /* 0x000fe20008701818 */
[----:B------:R-:W-:Y:S01]  /*2100*/  ULOP3.LUT UR40, UR25, 0x2000000, URZ, 0xfc, !UPT ;  /* 0x0200000019287892 */ /* 0x000fe2000f8efc3f */
[----:B------:R-:W-:Y:S01]  /*2110*/  UMOV UR42, UR16 ;  /* 0x00000010002a7c82 */ /* 0x000fe20008000000 */
[----:B------:R-:W-:Y:S01]  /*2120*/  UMOV UR43, 0x80000020 ;  /* 0x80000020002b7882 */ /* 0x000fe20000000000 */
[----:B------:R-:W-:Y:S01]  /*2130*/  UMOV UR41, 0x40000040 ;  /* 0x4000004000297882 */ /* 0x000fe20000000000 */
[----:B------:R-:W-:Y:S02]  /*2140*/  UIADD3 UR25, UR24, 0x4040, URZ ;  /* 0x0000404018197890 */ /* 0x000fe4000fffe03f */
[----:B------:R-:W-:Y:S02]  /*2150*/  UIADD3 UR24, UR24, 0x4060, URZ ;  /* 0x0000406018187890 */ /* 0x000fe4000fffe03f */
[----:B------:R-:W-:Y:S02]  /*2160*/  USHF.R.U32.HI UR25, URZ, 0x4, UR25 ;  /* 0x000000043f197899 */ /* 0x000fe40008011619 */
[----:B------:R-:W-:-:S02]  /*2170*/  USHF.R.U32.HI UR24, URZ, 0x4, UR24 ;  /* 0x000000043f187899 */ /* 0x000fc40008011618 */
[----:B------:R-:W-:Y:S02]  /*2180*/  USGXT.U32 UR25, UR25, 0xe ;  /* 0x0000000e1919789a */ /* 0x000fe40008000000 */
[----:B------:R-:W-:Y:S01]  /*2190*/  USGXT.U32 UR24, UR24, 0xe ;  /* 0x0000000e1818789a */ /* 0x000fe20008000000 */
[----:B------:R-:W-:Y:S01]  /*21a0*/  HGMMA.64x32x16.F32.BF16 R24, gdesc[UR40].tnspB, R24 ;  /* 0x40600000281879f0 */ /* 0x000fe20008701818 */
[----:B------:R-:W-:Y:S01]  /*21b0*/  ULOP3.LUT UR40, UR25, 0x2000000, URZ, 0xfc, !UPT ;  /* 0x0200000019287892 */ /* 0x000fe2000f8efc3f */
[----:B------:R-:W-:Y:S01]  /*21c0*/  UMOV UR42, UR18 ;  /* 0x00000012002a7c82 */ /* 0x000fe20008000000 */
[----:B------:R-:W-:Y:S01]  /*21d0*/  UMOV UR43, 0x80000020 ;  /* 0x80000020002b7882 */ /* 0x000fe20000000000 */
[----:B------:R-:W-:-:S06]  /*21e0*/  UMOV UR41, 0x40000040 ;  /* 0x4000004000297882 */ /* 0x000fcc0000000000 */
[----:B------:R-:W-:Y:S01]  /*21f0*/  HGMMA.64x32x16.F32.BF16 R24, gdesc[UR40].tnspB, R24 ;  /* 0x40600000281879f0 */ /* 0x000fe20008701818 */
[----:B------:R-:W-:Y:S01]  /*2200*/  ULOP3.LUT UR40, UR24, 0x2000000, URZ, 0xfc, !UPT ;  /* 0x0200000018287892 */ /* 0x000fe2000f8efc3f */
[----:B------:R-:W-:Y:S01]  /*2210*/  UMOV UR42, UR20 ;  /* 0x00000014002a7c82 */ /* 0x000fe20008000000 */
[----:B------:R-:W-:Y:S01]  /*2220*/  UMOV UR43, 0x80000020 ;  /* 0x80000020002b7882 */ /* 0x000fe20000000000 */
[----:B------:R-:W-:-:S06]  /*2230*/  UMOV UR41, 0x40000040 ;  /* 0x4000004000297882 */ /* 0x000fcc0000000000 */
[----:B------:R-:W-:Y:S01]  /*2240*/  HGMMA.64x32x16.F32.BF16 R24, gdesc[UR40].tnspB, R24, gsb0 ;  /* 0x40600000281879f0 */ /* 0x000fe20008001818 */
[----:B------:R-:W-:-:S04]  /*2250*/  UIADD3 UR40, UP1, UR11, 0x40, URZ ;  /* 0x000000400b287890 */ /* 0x000fc8000ff3e03f */
[----:B------:R-:W-:-:S04]  /*2260*/  UISETP.LT.AND UP0, UPT, UR40, UR5, UPT ;  /* 0x000000052800728c */ /* 0x000fc8000bf01270 */
[----:B------:R-:W-:-:S04]  /*2270*/  USEL UR24, UR40, UR5, UP0 ;  /* 0x0000000528187287 */ /* 0x000fc80008000000 */
[----:B------:R-:W-:-:S04]  /*2280*/  ULEA UR24, UR24, 0xffffffe0, 0x5 ;  /* 0xffffffe018187891 */ /* 0x000fc8000f8e283f */
[----:B------:R-:W-:Y:S01]  /*2290*/  UIMAD.WIDE UR24, UR24, 0x4, UR56 ;  /* 0x00000004181878a5 */ /* 0x000fe2000f8e0238 */
[----:B------:R-:W-:Y:S02]  /*22a0*/  WARPGROUP.DEPBAR.LE gsb0, 0x0 ;  /* 0x00008000000079c5 */ /* 0x000fe40000010000 */
[----:B------:R-:W1:Y:S04]  /*22b0*/  LDSM.16.M88.4 R20, [R91+0x1000] ;  /* 0x001000005b14783b */ /* 0x000e680000000200 */
[----:B------:R-:W2:Y:S01]  /*22c0*/  LDSM.16.M88.4 R72, [R90+0x1000] ;  /* 0x001000005a48783b */ /* 0x000ea20000000200 */
[C---:B-1----:R-:W-:Y:S01]  /*22d0*/  IMAD.U32 R83, R23.reuse, 0x10000, RZ ;  /* 0x0001000017537824 */ /* 0x042fe200078e00ff */
[----:B------:R-:W-:Y:S01]  /*22e0*/  PRMT R23, R23, 0x7632, R23 ;  /* 0x0000763217177816 */ /* 0x000fe20000000017 */
[C---:B------:R-:W-:Y:S01]  /*22f0*/  IMAD.U32 R81, R20.reuse, 0x10000, RZ ;  /* 0x0001000014517824 */ /* 0x040fe200078e00ff */
[----:B------:R-:W-:Y:S01]  /*2300*/  PRMT R20, R20, 0x7632, R20 ;  /* 0x0000763214147816 */ /* 0x000fe20000000014 */
[----:B------:R-:W-:Y:S01]  /*2310*/  FADD R80, -R30, R83 ;  /* 0x000000531e507221 */ /* 0x000fe20000000100 */
[C---:B------:R-:W-:Y:S01]  /*2320*/  IMAD.U32 R83, R21.reuse, 0x10000, RZ ;  /* 0x0001000015537824 */ /* 0x040fe200078e00ff */
[----:B------:R-:W-:Y:S01]  /*2330*/  PRMT R21, R21, 0x7632, R21 ;  /* 0x0000763215157816 */ /* 0x000fe20000000015 */
[----:B------:R-:W-:-:S02]  /*2340*/  IMAD.U32 R105, R22, 0x10000, RZ ;  /* 0x0001000016697824 */ /* 0x000fc400078e00ff */
[----:B------:R-:W-:Y:S01]  /*2350*/  FADD R81, -R24, R81 ;  /* 0x0000005118517221 */ /* 0x000fe20000000100 */
[----:B--2---:R-:W-:Y:S02]  /*2360*/  IMAD.U32 R109, R73, 0x10000, RZ ;  /* 0x00010000496d7824 */ /* 0x004fe400078e00ff */
[----:B------:R-:W-:Y:S01]  /*2370*/  FADD R82, -R26, R83 ;  /* 0x000000531a527221 */ /* 0x000fe20000000100 */
[----:B------:R-:W-:Y:S02]  /*2380*/  IMAD.U32 R111, R74, 0x10000, RZ ;  /* 0x000100004a6f7824 */ /* 0x000fe400078e00ff */
[----:B------:R-:W-:Y:S01]  /*2390*/  FADD R83, -R28, R105 ;  /* 0x000000691c537221 */ /* 0x000fe20000000100 */
[----:B------:R-:W-:Y:S02]  /*23a0*/  IMAD.U32 R20, R20, 0x10000, RZ ;  /* 0x0001000014147824 */ /* 0x000fe400078e00ff */
[----:B------:R-:W-:Y:S01]  /*23b0*/  FADD R105, -R34, R109 ;  /* 0x0000006d22697221 */ /* 0x000fe20000000100 */
[----:B------:R-:W-:Y:S01]  /*23c0*/  FADD R108, -R36, R111 ;  /* 0x0000006f246c7221 */ /* 0x000fe20000000100 */
[----:B------:R-:W-:-:S02]  /*23d0*/  IMAD.U32 R109, R75, 0x10000, RZ ;  /* 0x000100004b6d7824 */ /* 0x000fc400078e00ff */
[----:B------:R-:W-:Y:S01]  /*23e0*/  FADD R112, -R25, R20 ;  /* 0x0000001419707221 */ /* 0x000fe20000000100 */
[----:B------:R-:W-:Y:S01]  /*23f0*/  IMAD.U32 R111, R72, 0x10000, RZ ;  /* 0x00010000486f7824 */ /* 0x000fe200078e00ff */
[----:B------:R-:W-:Y:S01]  /*2400*/  PRMT R22, R22, 0x7632, R22 ;  /* 0x0000763216167816 */ /* 0x000fe20000000016 */
[----:B------:R-:W-:Y:S01]  /*2410*/  IMAD.U32 R24, R21, 0x10000, RZ ;  /* 0x0001000015187824 */ /* 0x000fe200078e00ff */
[----:B------:R-:W-:Y:S01]  /*2420*/  PRMT R20, R74, 0x7632, R20 ;  /* 0x000076324a147816 */ /* 0x000fe20000000014 */
[----:B------:R-:W-:Y:S01]  /*2430*/  IMAD.U32 R26, R23, 0x10000, RZ ;  /* 0x00010000171a7824 */ /* 0x000fe200078e00ff */
[----:B------:R-:W-:Y:S01]  /*2440*/  PRMT R73, R73, 0x7632, R73 ;  /* 0x0000763249497816 */ /* 0x000fe20000000049 */
[----:B------:R-:W-:Y:S01]  /*2450*/  FADD R113, -R27, R24 ;  /* 0x000000181b717221 */ /* 0x000fe20000000100 */
[----:B------:R-:W-:Y:S01]  /*2460*/  PRMT R75, R75, 0x7632, R75 ;  /* 0x000076324b4b7816 */ /* 0x000fe2000000004b */
[----:B------:R-:W-:Y:S01]  /*2470*/  IMAD.U32 R22, R22, 0x10000, RZ ;  /* 0x0001000016167824 */ /* 0x000fe200078e00ff */
[----:B------:R-:W-:Y:S01]  /*2480*/  PRMT R72, R72, 0x7632, R72 ;  /* 0x0000763248487816 */ /* 0x000fe20000000048 */
[----:B------:R-:W-:-:S02]  /*2490*/  IMAD.U32 R24, R20, 0x10000, RZ ;  /* 0x0001000014187824 */ /* 0x000fc400078e00ff */
[----:B------:R-:W-:Y:S01]  /*24a0*/  FADD R110, -R32, R111 ;  /* 0x0000006f206e7221 */ /* 0x000fe20000000100 */
[----:B------:R-:W-:Y:S02]  /*24b0*/  IMAD.U32 R74, R73, 0x10000, RZ ;  /* 0x00010000494a7824 */ /* 0x000fe400078e00ff */
[----:B------:R-:W-:Y:S01]  /*24c0*/  FADD R111, -R31, R26 ;  /* 0x0000001a1f6f7221 */ /* 0x000fe20000000100 */
[----:B------:R-:W-:Y:S02]  /*24d0*/  IMAD.U32 R114, R75, 0x10000, RZ ;  /* 0x000100004b727824 */ /* 0x000fe400078e00ff */
[----:B------:R-:W-:Y:S01]  /*24e0*/  FADD R109, -R38, R109 ;  /* 0x0000006d266d7221 */ /* 0x000fe20000000100 */
[----:B------:R-:W-:Y:S02]  /*24f0*/  IMAD.U32 R20, R72, 0x10000, RZ ;  /* 0x0001000048147824 */ /* 0x000fe400078e00ff */
[----:B------:R-:W-:Y:S01]  /*2500*/  FADD R72, -R29, R22 ;  /* 0x000000161d487221 */ /* 0x000fe20000000100 */
[----:B------:R-:W-:Y:S01]  /*2510*/  FADD R74, -R35, R74 ;  /* 0x0000004a234a7221 */ /* 0x000fe20000000100 */
[----:B------:R-:W-:Y:S01]  /*2520*/  FADD R73, -R37, R24 ;  /* 0x0000001825497221 */ /* 0x000fe20000000100 */
[----:B------:R-:W-:Y:S01]  /*2530*/  FADD R114, -R39, R114 ;  /* 0x0000007227727221 */ /* 0x000fe20000000100 */
[----:B------:R-:W-:Y:S01]  /*2540*/  FADD R75, -R33, R20 ;  /* 0x00000014214b7221 */ /* 0x000fe20000000100 */
[----:B------:R-:W-:-:S02]  /*2550*/  F2FP.BF16.F32.PACK_AB R20, R112, R81 ;  /* 0x000000517014723e */ /* 0x000fc400000010ff */
[----:B------:R-:W-:Y:S02]  /*2560*/  F2FP.BF16.F32.PACK_AB R21, R113, R82 ;  /* 0x000000527115723e */ /* 0x000fe400000010ff */
[----:B------:R-:W-:Y:S02]  /*2570*/  F2FP.BF16.F32.PACK_AB R22, R72, R83 ;  /* 0x000000534816723e */ /* 0x000fe400000010ff */
[----:B------:R-:W-:Y:S02]  /*2580*/  F2FP.BF16.F32.PACK_AB R23, R111, R80 ;  /* 0x000000506f17723e */ /* 0x000fe400000010ff */
[----:B------:R-:W-:Y:S02]  /*2590*/  F2FP.BF16.F32.PACK_AB R24, R75, R110 ;  /* 0x0000006e4b18723e */ /* 0x000fe400000010ff */
[----:B------:R-:W-:Y:S01]  /*25a0*/  F2FP.BF16.F32.PACK_AB R25, R74, R105 ;  /* 0x000000694a19723e */ /* 0x000fe200000010ff */
[----:B------:R1:W-:Y:S01]  /*25b0*/  STSM.16.M88.4 [R89], R20 ;  /* 0x0000001459007844 */ /* 0x0003e20000000200 */
[----:B------:R-:W-:-:S02]  /*25c0*/  F2FP.BF16.F32.PACK_AB R26, R73, R108 ;  /* 0x0000006c491a723e */ /* 0x000fc400000010ff */
[----:B------:R-:W-:Y:S02]  /*25d0*/  F2FP.BF16.F32.PACK_AB R27, R114, R109 ;  /* 0x0000006d721b723e */ /* 0x000fe400000010ff */
[----:B------:R-:W-:Y:S02]  /*25e0*/  IADD3 R38, P2, R19, UR7, RZ ;  /* 0x0000000713267c10 */ /* 0x000fe4000ff5e0ff */
[----:B------:R-:W-:Y:S01]  /*25f0*/  IADD3 R36, P3, R15, UR7, RZ ;  /* 0x000000070f247c10 */ /* 0x000fe2000ff7e0ff */
[----:B------:R-:W-:Y:S01]  /*2600*/  STSM.16.M88.4 [R89+0x20], R24 ;  /* 0x0000201859007844 */ /* 0x000fe20000000200 */
[----:B------:R-:W-:Y:S02]  /*2610*/  IADD3.X R39, R12, UR4, RZ, P2, !PT ;  /* 0x000000040c277c10 */ /* 0x000fe400097fe4ff */
[----:B------:R-:W-:Y:S01]  /*2620*/  IADD3.X R37, R17, UR4, RZ, P3, !PT ;  /* 0x0000000411257c10 */ /* 0x000fe20009ffe4ff */
[----:B------:R-:W-:Y:S01]  /*2630*/  BAR.SYNC.DEFER_BLOCKING 0x0 ;  /* 0x0000000000007b1d */ /* 0x000fe20000010000 */
[----:B-1----:R-:W-:-:S02]  /*2640*/  IMAD.U32 R20, RZ, RZ, UR24 ;  /* 0x00000018ff147e24 */ /* 0x002fc4000f8e00ff */
[----:B------:R-:W-:-:S03]  /*2650*/  IMAD.U32 R21, RZ, RZ, UR25 ;  /* 0x00000019ff157e24 */ /* 0x000fc6000f8e00ff */
[----:B------:R-:W1:Y:S04]  /*2660*/  LDS.128 R28, [R88] ;  /* 0x00000000581c7984 */ /* 0x000e680000000c00 */
[----:B------:R-:W2:Y:S04]  /*2670*/  LDS.128 R32, [R87] ;  /* 0x0000000057207984 */ /* 0x000ea80000000c00 */
[----:B------:R-:W3:Y:S04]  /*2680*/  LDS R23, [R92+0x14400] ;  /* 0x014400005c177984 */ /* 0x000ee80000000800 */
[----:B------:R-:W4:Y:S04]  /*2690*/  LDS R25, [R92+0x14420] ;  /* 0x014420005c197984 */ /* 0x000f280000000800 */
[----:B-1----:R1:W-:Y:S04]  /*26a0*/  @P5 STG.E.128 desc[UR52][R38.64], R28 ;  /* 0x0000001c26005986 */ /* 0x0023e8000c101d34 */
[----:B--2---:R-:W-:Y:S04]  /*26b0*/  @P1 STG.E.128 desc[UR52][R36.64], R32 ;  /* 0x0000002024001986 */ /* 0x004fe8000c101d34 */
[----:B------:R-:W3:Y:S01]  /*26c0*/  LDG.E R20, desc[UR52][R20.64] ;  /* 0x0000003414147981 */ /* 0x000ee2000c1e1900 */
[----:B------:R-:W-:Y:S01]  /*26d0*/  ULEA UR24, UR23, UR47, 0xd ;  /* 0x0000002f17187291 */ /* 0x000fe2000f8e683f */
[----:B------:R-:W-:Y:S01]  /*26e0*/  UMOV UR29, 0x40000040 ;  /* 0x40000040001d7882 */ /* 0x000fe20000000000 */
[----:B------:R-:W-:-:S02]  /*26f0*/  UMOV UR33, 0x40000040 ;  /* 0x4000004000217882 */ /* 0x000fc40000000000 */
[----:B------:R-:W-:Y:S01]  /*2700*/  USHF.R.U32.HI UR25, URZ, 0x4, UR24 ;  /* 0x000000043f197899 */ /* 0x000fe20008011618 */
[----:B------:R-:W-:Y:S01]  /*2710*/  UMOV UR37, 0x40000040 ;  /* 0x4000004000257882 */ /* 0x000fe20000000000 */
[----:B------:R-:W-:Y:S01]  /*2720*/  UISETP.GE.U32.AND UP0, UPT, UR15, UR44, UPT ;  /* 0x0000002c0f00728c */ /* 0x000fe2000bf06070 */
[----:B------:R-:W-:Y:S01]  /*2730*/  BAR.SYNC.DEFER_BLOCKING 0x0 ;  /* 0x0000000000007b1d */ /* 0x000fe20000010000 */
[----:B-1----:R-:W-:Y:S01]  /*2740*/  IADD3 R28, P1, R86, UR11, RZ ;  /* 0x0000000b561c7c10 */ /* 0x002fe2000ff3e0ff */
[----:B------:R-:W-:Y:S02]  /*2750*/  USGXT.U32 UR25, UR25, 0xe ;  /* 0x0000000e1919789a */ /* 0x000fe40008000000 */
[----:B------:R-:W-:Y:S02]  /*2760*/  UISETP.GE.AND.EX UP0, UPT, UR13, UR17, UPT, UP0 ;  /* 0x000000110d00728c */ /* 0x000fe4000bf06300 */
[----:B------:R-:W-:Y:S02]  /*2770*/  ULOP3.LUT UR28, UR25, 0x2000000, URZ, 0xfc, !UPT ;  /* 0x02000000191c7892 */ /* 0x000fe4000f8efc3f */
[----:B------:R-:W-:-:S02]  /*2780*/  UIADD3 UR25, UR24, 0x800, URZ ;  /* 0x0000080018197890 */ /* 0x000fc4000fffe03f */
[----:B------:R-:W-:Y:S02]  /*2790*/  UIADD3 UR22, UR22, 0x1, URZ ;  /* 0x0000000116167890 */ /* 0x000fe4000fffe03f */
[----:B------:R-:W-:Y:S02]  /*27a0*/  USHF.R.U32.HI UR25, URZ, 0x4, UR25 ;  /* 0x000000043f197899 */ /* 0x000fe40008011619 */
[----:B------:R-:W-:Y:S02]  /*27b0*/  UISETP.GT.AND UP2, UPT, UR22, 0x1, UPT ;  /* 0x000000011600788c */ /* 0x000fe4000bf44270 */
[----:B------:R-:W-:Y:S02]  /*27c0*/  USGXT.U32 UR25, UR25, 0xe ;  /* 0x0000000e1919789a */ /* 0x000fe40008000000 */
[----:B------:R-:W-:Y:S02]  /*27d0*/  USEL UR22, UR22, URZ, !UP2 ;  /* 0x0000003f16167287 */ /* 0x000fe4000d000000 */
[----:B------:R-:W-:-:S02]  /*27e0*/  ULOP3.LUT UR32, UR25, 0x2000000, URZ, 0xfc, !UPT ;  /* 0x0200000019207892 */ /* 0x000fc4000f8efc3f */
[----:B------:R-:W-:Y:S02]  /*27f0*/  UIADD3 UR25, UR24, 0x1000, URZ ;  /* 0x0000100018197890 */ /* 0x000fe4000fffe03f */
[----:B------:R-:W-:Y:S02]  /*2800*/  UIADD3 UR24, UR24, 0x1800, URZ ;  /* 0x0000180018187890 */ /* 0x000fe4000fffe03f */
[----:B------:R-:W-:Y:S02]  /*2810*/  USHF.R.U32.HI UR25, URZ, 0x4, UR25 ;  /* 0x000000043f197899 */ /* 0x000fe40008011619 */
[----:B------:R-:W-:Y:S02]  /*2820*/  USHF.R.U32.HI UR24, URZ, 0x4, UR24 ;  /* 0x000000043f187899 */ /* 0x000fe40008011618 */
[----:B------:R-:W-:Y:S02]  /*2830*/  USGXT.U32 UR25, UR25, 0xe ;  /* 0x0000000e1919789a */ /* 0x000fe40008000000 */
[----:B------:R-:W-:-:S02]  /*2840*/  USGXT.U32 UR24, UR24, 0xe ;  /* 0x0000000e1818789a */ /* 0x000fc40008000000 */
[----:B------:R-:W-:Y:S02]  /*2850*/  ULOP3.LUT UR36, UR25, 0x2000000, URZ, 0xfc, !UPT ;  /* 0x0200000019247892 */ /* 0x000fe4000f8efc3f */
[----:B------:R-:W-:Y:S01]  /*2860*/  ULOP3.LUT UR24, UR24, 0x2000000, URZ, 0xfc, !UPT ;  /* 0x0200000018187892 */ /* 0x000fe2000f8efc3f */
[----:B------:R-:W-:Y:S01]  /*2870*/  UMOV UR25, 0x40000040 ;  /* 0x4000004000197882 */ /* 0x000fe20000000000 */
[C---:B---3--:R-:W-:Y:S01]  /*2880*/  FADD R23, R20.reuse, -R23 ;  /* 0x8000001714177221 */ /* 0x048fe20000000000 */
[C---:B----4-:R-:W-:Y:S01]  /*2890*/  FADD R25, R20.reuse, -R25 ;  /* 0x8000001914197221 */ /* 0x050fe20000000000 */
[----:B------:R-:W-:Y:S01]  /*28a0*/  FMUL R29, R20, 1.4426950216293334961 ;  /* 0x3fb8aa3b141d7820 */ /* 0x000fe20000400000 */
[----:B------:R-:W-:Y:S02]  /*28b0*/  VIADD R20, R28, 0x8 ;  /* 0x000000081c147836 */ /* 0x000fe40000000000 */
[----:B------:R-:W-:Y:S01]  /*28c0*/  FMUL R23, R23, 1.4426950216293334961 ;  /* 0x3fb8aa3b17177820 */ /* 0x000fe20000400000 */
[----:B------:R-:W-:Y:S01]  /*28d0*/  FMUL R25, R25, 1.4426950216293334961 ;  /* 0x3fb8aa3b19197820 */ /* 0x000fe20000400000 */
[----:B------:R-:W-:-:S03]  /*28e0*/  FSETP.GEU.AND P3, PT, R29, -126, PT ;  /* 0xc2fc00001d00780b */ /* 0x000fc60003f6e000 */
[----:B------:R-:W-:Y:S02]  /*28f0*/  FSETP.GEU.AND P4, PT, R23, -126, PT ;  /* 0xc2fc00001700780b */ /* 0x000fe40003f8e000 */
[----:B------:R-:W-:Y:S02]  /*2900*/  FSETP.GEU.AND P2, PT, R25, -126, PT ;  /* 0xc2fc00001900780b */ /* 0x000fe40003f4e000 */
[----:B------:R-:W-:-:S06]  /*2910*/  ISETP.GE.AND P5, PT, R20, UR5, PT ;  /* 0x0000000514007c0c */ /* 0x000fcc000bfa6270 */
[----:B------:R-:W-:-:S03]  /*2920*/  @!P3 FMUL R29, R29, 0.5 ;  /* 0x3f0000001d1db820 */ /* 0x000fc60000400000 */
[----:B------:R-:W-:Y:S02]  /*2930*/  @!P4 FMUL R23, R23, 0.5 ;  /* 0x3f0000001717c820 */ /* 0x000fe40000400000 */
[----:B------:R-:W-:Y:S02]  /*2940*/  @!P2 FMUL R25, R25, 0.5 ;  /* 0x3f0000001919a820 */ /* 0x000fe40000400000 */
[----:B------:R-:W1:Y:S08]  /*2950*/  MUFU.EX2 R22, R23 ;  /* 0x0000001700167308 */ /* 0x000e700000000800 */
[----:B------:R-:W2:Y:S08]  /*2960*/  MUFU.EX2 R21, R25 ;  /* 0x0000001900157308 */ /* 0x000eb00000000800 */
[----:B------:R-:W3:Y:S01]  /*2970*/  MUFU.EX2 R29, R29 ;  /* 0x0000001d001d7308 */ /* 0x000ee20000000800 */
[----:B-1----:R-:W-:Y:S01]  /*2980*/  @!P4 FMUL R22, R22, R22 ;  /* 0x000000161616c220 */ /* 0x002fe20000400000 */
[----:B------:R-:W-:-:S04]  /*2990*/  ISETP.GE.AND P4, PT, R28, UR5, PT ;  /* 0x000000051c007c0c */ /* 0x000fc8000bf86270 */
[----:B------:R-:W-:Y:S01]  /*29a0*/  FSEL R22, R22, RZ, !P4 ;  /* 0x000000ff16167208 */ /* 0x000fe20006000000 */
[----:B--2---:R-:W-:-:S04]  /*29b0*/  @!P2 FMUL R21, R21, R21 ;  /* 0x000000151515a220 */ /* 0x004fc80000400000 */
[-C--:B------:R-:W-:Y:S01]  /*29c0*/  FMUL R20, R81, R22.reuse ;  /* 0x0000001651147220 */ /* 0x080fe20000400000 */
[-C--:B------:R-:W-:Y:S01]  /*29d0*/  FMUL R23, R112, R22.reuse ;  /* 0x0000001670177220 */ /* 0x080fe20000400000 */
[-C--:B------:R-:W-:Y:S01]  /*29e0*/  FMUL R83, R83, R22.reuse ;  /* 0x0000001653537220 */ /* 0x080fe20000400000 */
[----:B------:R-:W-:Y:S01]  /*29f0*/  FSEL R21, R21, RZ, !P5 ;  /* 0x000000ff15157208 */ /* 0x000fe20006800000 */
[-C--:B------:R-:W-:Y:S01]  /*2a00*/  FMUL R72, R72, R22.reuse ;  /* 0x0000001648487220 */ /* 0x080fe20000400000 */
[-C--:B------:R-:W-:Y:S01]  /*2a10*/  FMUL R24, R110, R22.reuse ;  /* 0x000000166e187220 */ /* 0x080fe20000400000 */
[-C--:B------:R-:W-:Y:S01]  /*2a20*/  FMUL R75, R75, R22.reuse ;  /* 0x000000164b4b7220 */ /* 0x080fe20000400000 */
[-C--:B------:R-:W-:Y:S01]  /*2a30*/  FMUL R26, R108, R22.reuse ;  /* 0x000000166c1a7220 */ /* 0x080fe20000400000 */
[-C--:B------:R-:W-:Y:S01]  /*2a40*/  FMUL R82, R82, R21.reuse ;  /* 0x0000001552527220 */ /* 0x080fe20000400000 */
[-C--:B------:R-:W-:Y:S01]  /*2a50*/  FMUL R113, R113, R21.reuse ;  /* 0x0000001571717220 */ /* 0x080fe20000400000 */
[-C--:B------:R-:W-:Y:S01]  /*2a60*/  FMUL R80, R80, R21.reuse ;  /* 0x0000001550507220 */ /* 0x080fe20000400000 */
[-C--:B------:R-:W-:Y:S01]  /*2a70*/  FMUL R111, R111, R21.reuse ;  /* 0x000000156f6f7220 */ /* 0x080fe20000400000 */
[----:B------:R-:W-:Y:S01]  /*2a80*/  FMUL R73, R73, R22 ;  /* 0x0000001649497220 */ /* 0x000fe20000400000 */
[-C--:B------:R-:W-:Y:S01]  /*2a90*/  FMUL R25, R105, R21.reuse ;  /* 0x0000001569197220 */ /* 0x080fe20000400000 */
[-C--:B------:R-:W-:Y:S01]  /*2aa0*/  FMUL R74, R74, R21.reuse ;  /* 0x000000154a4a7220 */ /* 0x080fe20000400000 */
[-C--:B------:R-:W-:Y:S01]  /*2ab0*/  FMUL R27, R109, R21.reuse ;  /* 0x000000156d1b7220 */ /* 0x080fe20000400000 */
[----:B------:R-:W-:Y:S01]  /*2ac0*/  FMUL R114, R114, R21 ;  /* 0x0000001572727220 */ /* 0x000fe20000400000 */
[----:B------:R-:W-:Y:S01]  /*2ad0*/  F2FP.BF16.F32.PACK_AB R20, R23, R20 ;  /* 0x000000141714723e */ /* 0x000fe200000010ff */
[----:B---3--:R-:W-:Y:S01]  /*2ae0*/  @!P3 FMUL R29, R29, R29 ;  /* 0x0000001d1d1db220 */ /* 0x008fe20000400000 */
[----:B------:R-:W-:-:S02]  /*2af0*/  F2FP.BF16.F32.PACK_AB R22, R72, R83 ;  /* 0x000000534816723e */ /* 0x000fc400000010ff */
[----:B------:R-:W-:Y:S01]  /*2b00*/  F2FP.BF16.F32.PACK_AB R21, R113, R82 ;  /* 0x000000527115723e */ /* 0x000fe200000010ff */
[-C--:B------:R-:W-:Y:S01]  /*2b10*/  FMUL R56, R56, R29.reuse ;  /* 0x0000001d38387220 */ /* 0x080fe20000400000 */
[----:B------:R-:W-:Y:S01]  /*2b20*/  F2FP.BF16.F32.PACK_AB R23, R111, R80 ;  /* 0x000000506f17723e */ /* 0x000fe200000010ff */
[-C--:B------:R-:W-:Y:S01]  /*2b30*/  FMUL R57, R57, R29.reuse ;  /* 0x0000001d39397220 */ /* 0x080fe20000400000 */
[----:B------:R-:W-:Y:S01]  /*2b40*/  F2FP.BF16.F32.PACK_AB R24, R75, R24 ;  /* 0x000000184b18723e */ /* 0x000fe200000010ff */
[----:B------:R-:W-:Y:S01]  /*2b50*/  FMUL R58, R58, R29 ;  /* 0x0000001d3a3a7220 */ /* 0x000fe20000400000 */
[----:B------:R-:W-:Y:S01]  /*2b60*/  F2FP.BF16.F32.PACK_AB R26, R73, R26 ;  /* 0x0000001a491a723e */ /* 0x000fe200000010ff */
[----:B------:R1:W-:Y:S01]  /*2b70*/  STSM.16.M88.4 [R91+-0x1400], R20 ;  /* 0xffec00145b007844 */ /* 0x0003e20000000200 */
[----:B------:R-:W-:Y:S01]  /*2b80*/  F2FP.BF16.F32.PACK_AB R25, R74, R25 ;  /* 0x000000194a19723e */ /* 0x000fe200000010ff */
[----:B------:R-:W-:Y:S01]  /*2b90*/  FMUL R59, R59, R29 ;  /* 0x0000001d3b3b7220 */ /* 0x000fe20000400000 */
[----:B------:R-:W-:Y:S01]  /*2ba0*/  F2FP.BF16.F32.PACK_AB R27, R114, R27 ;  /* 0x0000001b721b723e */ /* 0x000fe200000010ff */
[-C--:B------:R-:W-:Y:S01]  /*2bb0*/  FMUL R60, R60, R29.reuse ;  /* 0x0000001d3c3c7220 */ /* 0x080fe20000400000 */
[-C--:B------:R-:W-:Y:S01]  /*2bc0*/  FMUL R61, R61, R29.reuse ;  /* 0x0000001d3d3d7220 */ /* 0x080fe20000400000 */
[-C--:B------:R-:W-:Y:S01]  /*2bd0*/  FMUL R62, R62, R29.reuse ;  /* 0x0000001d3e3e7220 */ /* 0x080fe20000400000 */
[-C--:B------:R-:W-:Y:S01]  /*2be0*/  FMUL R63, R63, R29.reuse ;  /* 0x0000001d3f3f7220 */ /* 0x080fe20000400000 */
[----:B------:R2:W-:Y:S01]  /*2bf0*/  STSM.16.M88.4 [R90+-0x1400], R24 ;  /* 0xffec00185a007844 */ /* 0x0005e20000000200 */
[-C--:B------:R-:W-:Y:S01]  /*2c00*/  FMUL R64, R64, R29.reuse ;  /* 0x0000001d40407220 */ /* 0x080fe20000400000 */
[-C--:B------:R-:W-:Y:S01]  /*2c10*/  FMUL R65, R65, R29.reuse ;  /* 0x0000001d41417220 */ /* 0x080fe20000400000 */
[-C--:B------:R-:W-:Y:S01]  /*2c20*/  FMUL R66, R66, R29.reuse ;  /* 0x0000001d42427220 */ /* 0x080fe20000400000 */
[----:B------:R-:W-:Y:S01]  /*2c30*/  @!PT LDS RZ, [RZ] ;  /* 0x00000000fffff984 */ /* 0x000fe20000000800 */
[----:B------:R-:W-:Y:S01]  /*2c40*/  @!PT LDS RZ, [RZ] ;  /* 0x00000000fffff984 */ /* 0x000fe20000000800 */
[----:B------:R-:W-:Y:S01]  /*2c50*/  @!PT LDS RZ, [RZ] ;  /* 0x00000000fffff984 */ /* 0x000fe20000000800 */
[----:B------:R-:W-:Y:S01]  /*2c60*/  @!PT LDS RZ, [RZ] ;  /* 0x00000000fffff984 */ /* 0x000fe20000000800 */
[----:B------:R3:W-:Y:S06]  /*2c70*/  MEMBAR.ALL.CTA ;  /* 0x0000000000007992 */ /* 0x0007ec0000008000 */
[----:B---3--:R-:W3:Y:S01]  /*2c80*/  FENCE.VIEW.ASYNC.S ;  /* 0x00000000000073c6 */ /* 0x008ee20000000000 */
        /* <DEDUP_REMOVED lines=21> */
[----:B---3--:R-:W-:Y:S01]  /*2de0*/  BAR.SYNC.DEFER_BLOCKING 0x0 ;  /* 0x0000000000007b1d */ /* 0x008fe20000010000 */
[----:B-1----:R-:W-:-:S02]  /*2df0*/  IADD3 R22, P4, R102, UR11, RZ ;  /* 0x0000000b66167c10 */ /* 0x002fc4000ff9e0ff */
[----:B------:R-:W-:Y:S02]  /*2e00*/  IADD3 R20, P2, R6, UR11, RZ ;  /* 0x0000000b06147c10 */ /* 0x000fe4000ff5e0ff */
[----:B------:R-:W-:Y:S01]  /*2e10*/  IADD3 R32, P5, R28, 0x40, RZ ;  /* 0x000000401c207810 */ /* 0x000fe20007fbe0ff */
[----:B------:R-:W-:Y:S01]  /*2e20*/  IMAD.X R23, RZ, RZ, UR9, P4 ;  /* 0x00000009ff177e24 */ /* 0x000fe2000a0e06ff */
[----:B------:R-:W-:Y:S02]  /*2e30*/  ISETP.LT.U32.AND P3, PT, R20, UR5, PT ;  /* 0x0000000514007c0c */ /* 0x000fe4000bf61070 */
[C---:B------:R-:W-:Y:S02]  /*2e40*/  IADD3 R21, P4, R22.reuse, 0x40, RZ ;  /* 0x0000004016157810 */ /* 0x040fe40007f9e0ff */
[----:B------:R-:W-:Y:S02]  /*2e50*/  IADD3.X R36, RZ, UR9, RZ, P5, P1 ;  /* 0x00000009ff247c10 */ /* 0x000fe4000afe24ff */
[----:B------:R-:W-:Y:S01]  /*2e60*/  IADD3 R20, P5, R22, 0x50, RZ ;  /* 0x0000005016147810 */ /* 0x000fe20007fbe0ff */
[----:B--2---:R-:W-:Y:S01]  /*2e70*/  IMAD.X R25, RZ, RZ, R23, P4 ;  /* 0x000000ffff197224 */ /* 0x004fe200020e0617 */
[----:B------:R-:W-:-:S02]  /*2e80*/  ISETP.GE.U32.AND P1, PT, R21, UR5, PT ;  /* 0x0000000515007c0c */ /* 0x000fc4000bf26070 */
[----:B------:R-:W-:Y:S01]  /*2e90*/  ISETP.GE.U32.AND P4, PT, R20, UR5, PT ;  /* 0x0000000514007c0c */ /* 0x000fe2000bf86070 */
[--C-:B------:R-:W-:Y:S01]  /*2ea0*/  IMAD.X R24, RZ, RZ, R23.reuse, P5 ;  /* 0x000000ffff187224 */ /* 0x100fe200028e0617 */
[----:B------:R-:W-:Y:S02]  /*2eb0*/  IADD3 R20, P5, R22, 0x60, RZ ;  /* 0x0000006016147810 */ /* 0x000fe40007fbe0ff */
[----:B------:R-:W-:Y:S02]  /*2ec0*/  ISETP.GE.AND.EX P1, PT, R25, UR19, PT, P1 ;  /* 0x0000001319007c0c */ /* 0x000fe4000bf26310 */
[----:B------:R-:W-:Y:S01]  /*2ed0*/  ISETP.GE.AND.EX P4, PT, R24, UR19, PT, P4 ;  /* 0x0000001318007c0c */ /* 0x000fe2000bf86340 */
[----:B------:R-:W-:Y:S01]  /*2ee0*/  WARPGROUP.ARRIVE ;  /* 0x00000000000079c5 */ /* 0x000fe20000000000 */
[----:B------:R-:W-:Y:S01]  /*2ef0*/  IMAD.X R21, RZ, RZ, R23, P5 ;  /* 0x000000ffff157224 */ /* 0x000fe200028e0617 */
[----:B------:R-:W-:Y:S02]  /*2f00*/  ISETP.GE.U32.AND P5, PT, R20, UR5, PT ;  /* 0x0000000514007c0c */ /* 0x000fe4000bfa6070 */
[----:B------:R-:W-:-:S02]  /*2f10*/  SEL R20, RZ, 0x10, P1 ;  /* 0x00000010ff147807 */ /* 0x000fc40000800000 */
[----:B------:R-:W-:Y:S01]  /*2f20*/  HGMMA.64x32x16.F32.BF16 R56, gdesc[UR28].tnspA.tnspB, R56 ;  /* 0x606000001c3879f0 */ /* 0x000fe20008701838 */
[----:B------:R-:W-:Y:S01]  /*2f30*/  UMOV UR29, 0x40000040 ;  /* 0x40000040001d7882 */ /* 0x000fe20000000000 */
[----:B------:R-:W-:Y:S02]  /*2f40*/  ISETP.GE.AND.EX P5, PT, R21, UR19, PT, P5 ;  /* 0x0000001315007c0c */ /* 0x000fe4000bfa6350 */
[----:B------:R-:W-:Y:S02]  /*2f50*/  IADD3 R22, P1, R22, 0x70, RZ ;  /* 0x0000007016167810 */ /* 0x000fe40007f3e0ff */
[----:B------:R-:W-:Y:S02]  /*2f60*/  SEL R21, RZ, 0x10, P4 ;  /* 0x00000010ff157807 */ /* 0x000fe40002000000 */
[----:B------:R-:W-:Y:S01]  /*2f70*/  IADD3 R30, P4, R8, UR7, RZ ;  /* 0x00000007081e7c10 */ /* 0x000fe2000ff9e0ff */
[----:B------:R-:W-:Y:S01]  /*2f80*/  IMAD.X R23, RZ, RZ, R23, P1 ;  /* 0x000000ffff177224 */ /* 0x000fe200008e0617 */
[----:B------:R-:W-:-:S02]  /*2f90*/  PLOP3.LUT P1, PT, PT, PT, UP0, 0x40, 0x0 ;  /* 0x000000000000781c */ /* 0x000fc40003f2e808 */
[----:B------:R-:W-:Y:S02]  /*2fa0*/  IADD3.X R31, R13, UR4, RZ, P4, !PT ;  /* 0x000000040d1f7c10 */ /* 0x000fe4000a7fe4ff */
[----:B------:R-:W-:Y:S02]  /*2fb0*/  IADD3 R26, P4, R30, 0x80000, RZ ;  /* 0x000800001e1a7810 */ /* 0x000fe40007f9e0ff */
[----:B------:R-:W-:Y:S02]  /*2fc0*/  SEL R28, RZ, 0x10, P5 ;  /* 0x00000010ff1c7807 */ /* 0x000fe40002800000 */
[----:B------:R-:W-:Y:S01]  /*2fd0*/  PLOP3.LUT P5, PT, PT, PT, UP0, 0x40, 0x0 ;  /* 0x000000000000781c */ /* 0x000fe20003fae808 */
[----:B------:R-:W-:Y:S01]  /*2fe0*/  IMAD.X R27, RZ, RZ, R31, P4 ;  /* 0x000000ffff1b7224 */ /* 0x000fe200020e061f */
[----:B------:R-:W-:Y:S02]  /*2ff0*/  SEL R21, R21, RZ, P1 ;  /* 0x000000ff15157207 */ /* 0x000fe40000800000 */
[----:B------:R-:W-:-:S02]  /*3000*/  ISETP.GE.U32.AND P1, PT, R22, UR5, PT ;  /* 0x0000000516007c0c */ /* 0x000fc4000bf26070 */
[----:B------:R-:W-:Y:S02]  /*3010*/  SEL R20, R20, RZ, P5 ;  /* 0x000000ff14147207 */ /* 0x000fe40002800000 */
[C---:B------:R-:W-:Y:S02]  /*3020*/  IADD3 R22, P4, R30.reuse, 0xc0000, RZ ;  /* 0x000c00001e167810 */ /* 0x040fe40007f9e0ff */
[----:B------:R-:W-:Y:S02]  /*3030*/  IADD3 R24, P5, R30, 0xa0000, RZ ;  /* 0x000a00001e187810 */ /* 0x000fe40007fbe0ff */
[----:B------:R-:W-:Y:S01]  /*3040*/  ISETP.GE.AND.EX P1, PT, R23, UR19, PT, P1 ;  /* 0x0000001317007c0c */ /* 0x000fe2000bf26310 */
[--C-:B------:R-:W-:Y:S01]  /*3050*/  IMAD.X R23, RZ, RZ, R31.reuse, P4 ;  /* 0x000000ffff177224 */ /* 0x100fe200020e061f */
[----:B------:R-:W-:Y:S01]  /*3060*/  ISETP.NE.U32.AND P4, PT, R21, RZ, PT ;  /* 0x000000ff1500720c */ /* 0x000fe20003f85070 */
[----:B------:R-:W-:Y:S01]  /*3070*/  IMAD.X R25, RZ, RZ, R31, P5 ;  /* 0x000000ffff197224 */ /* 0x000fe200028e061f */
[----:B------:R-:W-:Y:S01]  /*3080*/  ISETP.NE.U32.AND P5, PT, R20, RZ, PT ;  /* 0x000000ff1400720c */ /* 0x000fe20003fa5070 */
[----:B------:R-:W-:Y:S01]  /*3090*/  IMAD.X R21, RZ, RZ, UR9, P2 ;  /* 0x00000009ff157e24 */ /* 0x000fe200090e06ff */
[----:B------:R-:W-:-:S02]  /*30a0*/  SEL R29, RZ, 0x10, P1 ;  /* 0x00000010ff1d7807 */ /* 0x000fc40000800000 */
[----:B------:R-:W-:Y:S02]  /*30b0*/  IADD3 R20, P1, R30, 0xe0000, RZ ;  /* 0x000e00001e147810 */ /* 0x000fe40007f3e0ff */
[----:B------:R-:W-:Y:S02]  /*30c0*/  PLOP3.LUT P2, PT, PT, PT, UP0, 0x40, 0x0 ;  /* 0x000000000000781c */ /* 0x000fe40003f4e808 */
[----:B------:R-:W-:Y:S01]  /*30d0*/  ISETP.LT.AND.EX P6, PT, R21, UR19, P0, P3 ;  /* 0x0000001315007c0c */ /* 0x000fe200087c1330 */
[----:B------:R-:W-:Y:S01]  /*30e0*/  IMAD.X R21, RZ, RZ, R31, P1 ;  /* 0x000000ffff157224 */ /* 0x000fe200008e061f */
[----:B------:R-:W-:Y:S02]  /*30f0*/  SEL R31, R28, RZ, P2 ;  /* 0x000000ff1c1f7207 */ /* 0x000fe40001000000 */
[----:B------:R-:W-:Y:S02]  /*3100*/  PLOP3.LUT P2, PT, PT, PT, UP0, 0x40, 0x0 ;  /* 0x000000000000781c */ /* 0x000fe40003f4e808 */
[----:B------:R-:W-:-:S02]  /*3110*/  PLOP3.LUT P1, PT, PT, PT, UP0, 0x40, 0x0 ;  /* 0x000000000000781c */ /* 0x000fc40003f2e808 */
[----:B------:R-:W-:Y:S02]  /*3120*/  SEL R30, RZ, 0x10, !P6 ;  /* 0x00000010ff1e7807 */ /* 0x000fe40007000000 */
[----:B------:R-:W-:Y:S02]  /*3130*/  SEL R33, R29, RZ, P2 ;  /* 0x000000ff1d217207 */ /* 0x000fe40001000000 */
[----:B------:R-:W-:Y:S02]  /*3140*/  IADD3 R28, P2, R76, UR7, RZ ;  /* 0x000000074c1c7c10 */ /* 0x000fe4000ff5e0ff */
[----:B------:R-:W-:Y:S02]  /*3150*/  SEL R30, R30, RZ, P1 ;  /* 0x000000ff1e1e7207 */ /* 0x000fe40000800000 */
[----:B------:R-:W-:Y:S01]  /*3160*/  IADD3 R72, P1, R7, UR11, RZ ;  /* 0x0000000b07487c10 */ /* 0x000fe2000ff3e0ff */
[----:B------:R-:W-:Y:S01]  /*3170*/  ULEA UR11, UR22, UR48, 0xd ;  /* 0x00000030160b7291 */ /* 0x000fe2000f8e683f */
[----:B------:R-:W-:Y:S01]  /*3180*/  HGMMA.64x32x16.F32.BF16 R56, gdesc[UR32].tnspA.tnspB, R56 ;  /* 0x60600000203879f0 */ /* 0x000fe20008701838 */
[----:B------:R-:W-:Y:S01]  /*3190*/  UMOV UR33, 0x40000040 ;  /* 0x4000004000217882 */ /* 0x000fe20000000000 */
[----:B------:R-:W-:-:S02]  /*31a0*/  IADD3.X R29, R2, UR4, RZ, P2, !PT ;  /* 0x00000004021d7c10 */ /* 0x000fc400097fe4ff */
[----:B------:R-:W-:Y:S02]  /*31b0*/  ISETP.NE.U32.AND P3, PT, R31, RZ, PT ;  /* 0x000000ff1f00720c */ /* 0x000fe40003f65070 */
[----:B------:R-:W-:Y:S02]  /*31c0*/  ISETP.NE.U32.AND P2, PT, R33, RZ, PT ;  /* 0x000000ff2100720c */ /* 0x000fe40003f45070 */
[----:B------:R-:W-:Y:S02]  /*31d0*/  LEA R33, R97, UR11, 0x1 ;  /* 0x0000000b61217c11 */ /* 0x000fe4000f8e08ff */
[----:B------:R-:W-:Y:S01]  /*31e0*/  IADD3.X R73, R3, UR9, RZ, P1, !PT ;  /* 0x0000000903497c10 */ /* 0x000fe20008ffe4ff */
[----:B------:R-:W-:Y:S01]  /*31f0*/  UIADD3.X UR9, URZ, UR9, URZ, UP1, !UPT ;  /* 0x000000093f097290 */ /* 0x000fe20008ffe43f */
[----:B------:R-:W-:Y:S02]  /*3200*/  LEA R35, R96, UR11, 0x1 ;  /* 0x0000000b60237c11 */ /* 0x000fe4000f8e08ff */
[----:B------:R-:W-:-:S02]  /*3210*/  LEA R37, R95, UR11, 0x1 ;  /* 0x0000000b5f257c11 */ /* 0x000fc4000f8e08ff */
[----:B------:R-:W-:Y:S02]  /*3220*/  ISETP.NE.U32.AND P1, PT, R30, RZ, PT ;  /* 0x000000ff1e00720c */ /* 0x000fe40003f25070 */
[----:B------:R-:W-:Y:S01]  /*3230*/  LEA R39, R94, UR11, 0x1 ;  /* 0x0000000b5e277c11 */ /* 0x000fe2000f8e08ff */
[----:B------:R-:W-:Y:S01]  /*3240*/  ULEA UR11, UR22, UR47, 0xd ;  /* 0x0000002f160b7291 */ /* 0x000fe2000f8e683f */
[----:B------:R-:W-:Y:S02]  /*3250*/  P2R R34, PR, RZ, 0x40 ;  /* 0x00000040ff227803 */ /* 0x000fe40000000000 */
[----:B------:R-:W-:Y:S02]  /*3260*/  PLOP3.LUT P6, PT, PT, PT, UP0, 0x40, 0x0 ;  /* 0x000000000000781c */ /* 0x000fe40003fce808 */
[----:B------:R-:W-:Y:S01]  /*3270*/  P2R R38, PR, RZ, 0x20 ;  /* 0x00000020ff267803 */ /* 0x000fe20000000000 */
[----:B------:R-:W-:Y:S01]  /*3280*/  HGMMA.64x32x16.F32.BF16 R56, gdesc[UR36].tnspA.tnspB, R56 ;  /* 0x60600000243879f0 */ /* 0x000fe20008701838 */
[----:B------:R-:W-:-:S03]  /*3290*/  UMOV UR37, 0x40000040 ;  /* 0x4000004000257882 */ /* 0x000fc60000000000 */
[----:B------:R-:W-:Y:S01]  /*32a0*/  HGMMA.64x32x16.F32.BF16 R56, gdesc[UR24].tnspA.tnspB, R56, gsb0 ;  /* 0x60600000183879f0 */ /* 0x000fe20008001838 */
[----:B------:R-:W-:-:S04]  /*32b0*/  ULEA UR24, UR23, UR46, 0xd ;  /* 0x0000002e17187291 */ /* 0x000fc8000f8e683f */
[----:B------:R-:W-:-:S04]  /*32c0*/  USHF.R.U32.HI UR25, URZ, 0x4, UR24 ;  /* 0x000000043f197899 */ /* 0x000fc80008011618 */
[----:B------:R-:W-:-:S04]  /*32d0*/  USGXT.U32 UR25, UR25, 0xe ;  /* 0x0000000e1919789a */ /* 0x000fc80008000000 */
[----:B------:R-:W-:Y:S02]  /*32e0*/  ULOP3.LUT UR28, UR25, 0x2000000, URZ, 0xfc, !UPT ;  /* 0x02000000191c7892 */ /* 0x000fe4000f8efc3f */
[----:B------:R-:W-:-:S04]  /*32f0*/  UIADD3 UR25, UR24, 0x800, URZ ;  /* 0x0000080018197890 */ /* 0x000fc8000fffe03f */
[----:B------:R-:W-:-:S04]  /*3300*/  USHF.R.U32.HI UR25, URZ, 0x4, UR25 ;  /* 0x000000043f197899 */ /* 0x000fc80008011619 */
[----:B------:R-:W-:-:S04]  /*3310*/  USGXT.U32 UR25, UR25, 0xe ;  /* 0x0000000e1919789a */ /* 0x000fc80008000000 */
[----:B------:R-:W-:Y:S02]  /*3320*/  ULOP3.LUT UR32, UR25, 0x2000000, URZ, 0xfc, !UPT ;  /* 0x0200000019207892 */ /* 0x000fe4000f8efc3f */
[----:B------:R-:W-:Y:S02]  /*3330*/  UIADD3 UR25, UR24, 0x1000, URZ ;  /* 0x0000100018197890 */ /* 0x000fe4000fffe03f */
[----:B------:R-:W-:Y:S02]  /*3340*/  UIADD3 UR24, UR24, 0x1800, URZ ;  /* 0x0000180018187890 */ /* 0x000fe4000fffe03f */
[----:B------:R-:W-:Y:S02]  /*3350*/  USHF.R.U32.HI UR25, URZ, 0x4, UR25 ;  /* 0x000000043f197899 */ /* 0x000fe40008011619 */
[----:B------:R-:W-:Y:S02]  /*3360*/  USHF.R.U32.HI UR24, URZ, 0x4, UR24 ;  /* 0x000000043f187899 */ /* 0x000fe40008011618 */
[----:B------:R-:W-:-:S02]  /*3370*/  USGXT.U32 UR25, UR25, 0xe ;  /* 0x0000000e1919789a */ /* 0x000fc40008000000 */
[----:B------:R-:W-:Y:S02]  /*3380*/  USGXT.U32 UR24, UR24, 0xe ;  /* 0x0000000e1818789a */ /* 0x000fe40008000000 */
[----:B------:R-:W-:Y:S02]  /*3390*/  ULOP3.LUT UR36, UR25, 0x2000000, URZ, 0xfc, !UPT ;  /* 0x0200000019247892 */ /* 0x000fe4000f8efc3f */
[----:B------:R-:W-:Y:S01]  /*33a0*/  ULOP3.LUT UR24, UR24, 0x2000000, URZ, 0xfc, !UPT ;  /* 0x0200000018187892 */ /* 0x000fe2000f8efc3f */
[----:B------:R-:W-:Y:S01]  /*33b0*/  UMOV UR25, 0x40000040 ;  /* 0x4000004000197882 */ /* 0x000fe20000000000 */
[----:B------:R-:W-:Y:S02]  /*33c0*/  WARPGROUP.DEPBAR.LE gsb0, 0x0 ;  /* 0x00008000000079c5 */ /* 0x000fe40000010000 */
[----:B------:R-:W-:Y:S01]  /*33d0*/  @!PT LDS RZ, [RZ] ;  /* 0x00000000fffff984 */ /* 0x000fe20000000800 */
[----:B------:R-:W-:Y:S01]  /*33e0*/  @!PT LDS RZ, [RZ] ;  /* 0x00000000fffff984 */ /* 0x000fe20000000800 */
[----:B------:R-:W-:Y:S01]  /*33f0*/  @!PT LDS RZ, [RZ] ;  /* 0x00000000fffff984 */ /* 0x000fe20000000800 */
[----:B------:R-:W-:Y:S01]  /*3400*/  @!PT LDS RZ, [RZ] ;  /* 0x00000000fffff984 */ /* 0x000fe20000000800 */
[----:B------:R1:W-:Y:S06]  /*3410*/  MEMBAR.ALL.CTA ;  /* 0x0000000000007992 */ /* 0x0003ec0000008000 */
[----:B-1----:R-:W1:Y:S02]  /*3420*/  FENCE.VIEW.ASYNC.S ;  /* 0x00000000000073c6 */ /* 0x002e640000000000 */
[----:B-1----:R-:W-:-:S06]  /*3430*/  WARPGROUP.ARRIVE ;  /* 0x00000000000079c5 */ /* 0x002fcc0000000000 */
[----:B------:R-:W-:Y:S04]  /*3440*/  HGMMA.64x32x16.F32.BF16 R40, gdesc[UR28].tnspA.tnspB, R40 ;  /* 0x606000001c2879f0 */ /* 0x000fe80008701828 */
[----:B------:R-:W-:Y:S04]  /*3450*/  HGMMA.64x32x16.F32.BF16 R40, gdesc[UR32].tnspA.tnspB, R40 ;  /* 0x60600000202879f0 */ /* 0x000fe80008701828 */
[----:B------:R-:W-:Y:S04]  /*3460*/  HGMMA.64x32x16.F32.BF16 R40, gdesc[UR36].tnspA.tnspB, R40 ;  /* 0x60600000242879f0 */ /* 0x000fe80008701828 */
[----:B------:R-:W-:Y:S03]  /*3470*/  HGMMA.64x32x16.F32.BF16 R40, gdesc[UR24].tnspA.tnspB, R40, gsb0 ;  /* 0x60600000182879f0 */ /* 0x000fe60008001828 */
[----:B------:R-:W-:-:S02]  /*3480*/  WARPGROUP.DEPBAR.LE gsb0, 0x0 ;  /* 0x00008000000079c5 */ /* 0x000fc40000010000 */
[----:B------:R-:W-:Y:S04]  /*3490*/  LDGSTS.E.BYPASS.128 [R33], desc[UR52][R26.64], P5 ;  /* 0x000000001a217fae */ /* 0x000fe8000a901c74 */
[----:B------:R-:W-:Y:S04]  /*34a0*/  LDGSTS.E.BYPASS.128 [R35], desc[UR52][R24.64], P4 ;  /* 0x0000000018237fae */ /* 0x000fe8000a101c74 */
[----:B------:R-:W-:Y:S04]  /*34b0*/  LDGSTS.E.BYPASS.128 [R37], desc[UR52][R22.64], P3 ;  /* 0x0000000016257fae */ /* 0x000fe80009901c74 */
[----:B------:R-:W-:Y:S04]  /*34c0*/  LDGSTS.E.BYPASS.128 [R39], desc[UR52][R20.64], P2 ;  /* 0x0000000014277fae */ /* 0x000fe80009101c74 */
[----:B------:R-:W0:Y:S04]  /*34d0*/  LDGDEPBAR ;  /* 0x00000000000079af */ /* 0x000e280000000000 */
[----:B------:R-:W-:Y:S01]  /*34e0*/  LDGSTS.E.BYPASS.128 [R33+0x4000], desc[UR52][R26.64+0x80], P5 ;  /* 0x040000801a217fae */ /* 0x000fe2000a901c74 */
[----:B------:R-:W-:-:S03]  /*34f0*/  LOP3.LUT P5, RZ, R0, 0x3, RZ, 0xc0, !PT ;  /* 0x0000000300ff7812 */ /* 0x000fc600078ac0ff */
[----:B------:R-:W-:Y:S04]  /*3500*/  LDGSTS.E.BYPASS.128 [R35+0x4000], desc[UR52][R24.64+0x80], P4 ;  /* 0x0400008018237fae */ /* 0x000fe8000a101c74 */
[----:B------:R1:W-:Y:S04]  /*3510*/  LDGSTS.E.BYPASS.128 [R37+0x4000], desc[UR52][R22.64+0x80], P3 ;  /* 0x0400008016257fae */ /* 0x0003e80009901c74 */
[----:B------:R-:W-:Y:S04]  /*3520*/  LDGSTS.E.BYPASS.128 [R39+0x4000], desc[UR52][R20.64+0x80], P2 ;  /* 0x0400008014277fae */ /* 0x000fe80009101c74 */
[----:B------:R-:W0:Y:S04]  /*3530*/  LDGDEPBAR ;  /* 0x00000000000079af */ /* 0x000e280000000000 */
[----:B------:R2:W-:Y:S01]  /*3540*/  LDGSTS.E.BYPASS.128 [R93+0x12400], desc[UR52][R28.64], P1 ;  /* 0x124000001c5d7fae */ /* 0x0005e20008901c74 */
[----:B------:R-:W-:-:S02]  /*3550*/  IADD3 R30, P1, R16, UR7, RZ ;  /* 0x00000007101e7c10 */ /* 0x000fc4000ff3e0ff */
[----:B-1----:R-:W-:Y:S02]  /*3560*/  LEA R37, R94, UR11, 0x1 ;  /* 0x0000000b5e257c11 */ /* 0x002fe4000f8e08ff */
[----:B------:R-:W-:Y:S02]  /*3570*/  IADD3.X R31, R18, UR4, RZ, P1, !PT ;  /* 0x00000004121f7c10 */ /* 0x000fe40008ffe4ff */
[----:B------:R-:W-:-:S04]  /*3580*/  ISETP.LT.U32.AND P1, PT, R72, UR5, PT ;  /* 0x0000000548007c0c */ /* 0x000fc8000bf21070 */
[----:B------:R-:W-:Y:S01]  /*3590*/  ISETP.LT.AND.EX P1, PT, R73, UR19, P0, P1 ;  /* 0x0000001349007c0c */ /* 0x000fe20008721310 */
[----:B--2---:R-:W-:Y:S02]  /*35a0*/  @!P5 IMAD.MOV.U32 R28, RZ, RZ, R4 ;  /* 0x000000ffff1cd224 */ /* 0x004fe400078e0004 */
[----:B------:R-:W-:Y:S01]  /*35b0*/  @!P5 IMAD.MOV.U32 R29, RZ, RZ, R11 ;  /* 0x000000ffff1dd224 */ /* 0x000fe200078e000b */
[----:B------:R-:W-:-:S04]  /*35c0*/  SEL R26, RZ, 0x10, !P1 ;  /* 0x00000010ff1a7807 */ /* 0x000fc80004800000 */
[----:B------:R-:W-:Y:S02]  /*35d0*/  SEL R26, R26, RZ, P6 ;  /* 0x000000ff1a1a7207 */ /* 0x000fe40003000000 */
[----:B------:R-:W-:Y:S01]  /*35e0*/  IADD3 R33, P6, R10, UR7, RZ ;  /* 0x000000070a217c10 */ /* 0x000fe2000ffde0ff */
[----:B------:R-:W-:-:S03]  /*35f0*/  UIADD3 UR7, UP1, UR7, 0x80000, URZ ;  /* 0x0008000007077890 */ /* 0x000fc6000ff3e03f */
[----:B------:R-:W-:Y:S01]  /*3600*/  IADD3.X R35, R5, UR4, RZ, P6, !PT ;  /* 0x0000000405237c10 */ /* 0x000fe2000b7fe4ff */
[----:B------:R-:W-:Y:S01]  /*3610*/  UIADD3.X UR4, URZ, UR4, URZ, UP1, !UPT ;  /* 0x000000043f047290 */ /* 0x000fe20008ffe43f */
[----:B------:R-:W-:-:S13]  /*3620*/  ISETP.NE.U32.AND P6, PT, R26, RZ, PT ;  /* 0x000000ff1a00720c */ /* 0x000fda0003fc5070 */
[----:B------:R1:W-:Y:S01]  /*3630*/  LDGSTS.E.BYPASS.128 [R93+0x12c00], desc[UR52][R30.64], P6 ;  /* 0x12c000001e5d7fae */ /* 0x0003e2000b101c74 */
[----:B------:R-:W-:-:S03]  /*3640*/  IADD3 R21, P6, R85, UR40, RZ ;  /* 0x0000002855157c10 */ /* 0x000fc6000ffde0ff */
[----:B------:R-:W0:Y:S02]  /*3650*/  LDGDEPBAR ;  /* 0x00000000000079af */ /* 0x000e240000000000 */
[----:B------:R-:W-:Y:S01]  /*3660*/  IMAD.X R22, RZ, RZ, UR9, P6 ;  /* 0x00000009ff167e24 */ /* 0x000fe2000b0e06ff */
[----:B------:R-:W-:-:S05]  /*3670*/  IADD3 R26, P6, R33, 0x80000, RZ ;  /* 0x00080000211a7810 */ /* 0x000fca0007fde0ff */
[----:B------:R-:W-:Y:S01]  /*3680*/  IMAD.X R27, RZ, RZ, R35, P6 ;  /* 0x000000ffff1b7224 */ /* 0x000fe200030e0623 */
[----:B------:R-:W-:Y:S02]  /*3690*/  ISETP.GE.U32.AND P6, PT, R32, UR5, PT ;  /* 0x0000000520007c0c */ /* 0x000fe4000bfc6070 */
[----:B-1----:R-:W-:Y:S02]  /*36a0*/  LEA R31, R97, UR11, 0x1 ;  /* 0x0000000b611f7c11 */ /* 0x002fe4000f8e08ff */
[----:B------:R-:W-:-:S04]  /*36b0*/  ISETP.GE.AND.EX P6, PT, R36, UR19, PT, P6 ;  /* 0x0000001324007c0c */ /* 0x000fc8000bfc6360 */
[----:B------:R-:W-:Y:S02]  /*36c0*/  SEL R20, RZ, 0x4, P6 ;  /* 0x00000004ff147807 */ /* 0x000fe40003000000 */
[----:B------:R-:W-:-:S04]  /*36d0*/  ISETP.GE.U32.AND P6, PT, R21, UR5, PT ;  /* 0x0000000515007c0c */ /* 0x000fc8000bfc6070 */
[----:B------:R-:W-:-:S04]  /*36e0*/  ISETP.GE.AND.EX P6, PT, R22, UR19, PT, P6 ;  /* 0x0000001316007c0c */ /* 0x000fc8000bfc6360 */
[----:B------:R-:W-:Y:S02]  /*36f0*/  SEL R21, RZ, 0x4, P6 ;  /* 0x00000004ff157807 */ /* 0x000fe40003000000 */
[----:B------:R-:W-:-:S04]  /*3700*/  PLOP3.LUT P6, PT, PT, PT, UP0, 0x40, 0x0 ;  /* 0x000000000000781c */ /* 0x000fc80003fce808 */
[----:B------:R-:W-:Y:S02]  /*3710*/  SEL R20, R20, RZ, P6 ;  /* 0x000000ff14147207 */ /* 0x000fe40003000000 */
[----:B------:R-:W-:Y:S01]  /*3720*/  PLOP3.LUT P6, PT, PT, PT, UP0, 0x40, 0x0 ;  /* 0x000000000000781c */ /* 0x000fe20003fce808 */
[----:B------:R-:W-:-:S03]  /*3730*/  UIADD3 UR15, UP0, UR15, 0x1, URZ ;  /* 0x000000010f0f7890 */ /* 0x000fc6000ff1e03f */
[----:B------:R-:W-:Y:S01]  /*3740*/  SEL R21, R21, RZ, P6 ;  /* 0x000000ff15157207 */ /* 0x000fe20003000000 */
[----:B------:R-:W-:Y:S01]  /*3750*/  UIADD3.X UR13, URZ, UR13, URZ, UP0, !UPT ;  /* 0x0000000d3f0d7290 */ /* 0x000fe200087fe43f */
[----:B------:R-:W-:Y:S01]  /*3760*/  @!P5 ISETP.NE.U32.AND P6, PT, R20, RZ, PT ;  /* 0x000000ff1400d20c */ /* 0x000fe20003fc5070 */
[----:B------:R-:W-:-:S04]  /*3770*/  UISETP.NE.U32.AND UP0, UPT, UR45, UR15, UPT ;  /* 0x0000000f2d00728c */ /* 0x000fc8000bf05070 */
[----:B------:R-:W-:-:S08]  /*3780*/  UISETP.NE.AND.EX UP0, UPT, URZ, UR13, UPT, UP0 ;  /* 0x0000000d3f00728c */ /* 0x000fd0000bf05300 */
[----:B------:R1:W-:Y:S01]  /*3790*/  @!P5 LDGSTS.E [R92+0x14400], desc[UR52][R28.64], P6 ;  /* 0x144000001c5cdfae */ /* 0x0003e2000b121874 */
[----:B------:R-:W-:-:S05]  /*37a0*/  IADD3 R24, P6, R33, 0xa0000, RZ ;  /* 0x000a000021187810 */ /* 0x000fca0007fde0ff */
[----:B------:R-:W-:Y:S01]  /*37b0*/  IMAD.X R25, RZ, RZ, R35, P6 ;  /* 0x000000ffff197224 */ /* 0x000fe200030e0623 */
[----:B------:R-:W-:Y:S01]  /*37c0*/  @!P5 ISETP.NE.U32.AND P6, PT, R21, RZ, PT ;  /* 0x000000ff1500d20c */ /* 0x000fe20003fc5070 */
[----:B-1----:R-:W-:Y:S02]  /*37d0*/  @!P5 IMAD.MOV.U32 R28, RZ, RZ, R14 ;  /* 0x000000ffff1cd224 */ /* 0x002fe400078e000e */
[----:B------:R-:W-:-:S10]  /*37e0*/  @!P5 IMAD.MOV.U32 R29, RZ, RZ, R9 ;  /* 0x000000ffff1dd224 */ /* 0x000fd400078e0009 */
[----:B------:R1:W-:Y:S01]  /*37f0*/  @!P5 LDGSTS.E [R92+0x14420], desc[UR52][R28.64], P6 ;  /* 0x144200001c5cdfae */ /* 0x0003e2000b121874 */
[C---:B------:R-:W-:Y:S02]  /*3800*/  IADD3 R22, P6, R33.reuse, 0xc0000, RZ ;  /* 0x000c000021167810 */ /* 0x040fe40007fde0ff */
[----:B------:R-:W-:Y:S01]  /*3810*/  ISETP.NE.AND P5, PT, R38, RZ, PT ;  /* 0x000000ff2600720c */ /* 0x000fe20003fa5270 */
[----:B------:R-:W0:Y:S02]  /*3820*/  LDGDEPBAR ;  /* 0x00000000000079af */ /* 0x000e240000000000 */
[----:B------:R-:W-:Y:S01]  /*3830*/  IMAD.X R23, RZ, RZ, R35, P6 ;  /* 0x000000ffff177224 */ /* 0x000fe200030e0623 */
[----:B------:R-:W-:Y:S01]  /*3840*/  BAR.SYNC.DEFER_BLOCKING 0x0 ;  /* 0x0000000000007b1d */ /* 0x000fe20000010000 */
[----:B------:R-:W-:Y:S02]  /*3850*/  IADD3 R20, P6, R33, 0xe0000, RZ ;  /* 0x000e000021147810 */ /* 0x000fe40007fde0ff */
[----:B------:R-:W-:-:S03]  /*3860*/  LEA R33, R96, UR11, 0x1 ;  /* 0x0000000b60217c11 */ /* 0x000fc6000f8e08ff */
[----:B------:R-:W-:Y:S01]  /*3870*/  IMAD.X R21, RZ, RZ, R35, P6 ;  /* 0x000000ffff157224 */ /* 0x000fe200030e0623 */
[----:B------:R-:W-:Y:S01]  /*3880*/  LEA R35, R95, UR11, 0x1 ;  /* 0x0000000b5f237c11 */ /* 0x000fe2000f8e08ff */
[----:B------:R-:W-:Y:S01]  /*3890*/  UMOV UR11, UR40 ;  /* 0x00000028000b7c82 */ /* 0x000fe20008000000 */
[----:B------:R-:W-:Y:S01]  /*38a0*/  @!PT LDS RZ, [RZ] ;  /* 0x00000000fffff984 */ /* 0x000fe20000000800 */
[----:B------:R-:W-:Y:S01]  /*38b0*/  @!PT LDS RZ, [RZ] ;  /* 0x00000000fffff984 */ /* 0x000fe20000000800 */
[----:B------:R-:W-:Y:S01]  /*38c0*/  @!PT LDS RZ, [RZ] ;  /* 0x00000000fffff984 */ /* 0x000fe20000000800 */
[----:B------:R1:W-:Y:S04]  /*38d0*/  LDGSTS.E.BYPASS.128 [R31], desc[UR52][R26.64], P5 ;  /* 0x000000001a1f7fae */ /* 0x0003e8000a901c74 */
[----:B------:R1:W-:Y:S04]  /*38e0*/  LDGSTS.E.BYPASS.128 [R33], desc[UR52][R24.64], P4 ;  /* 0x0000000018217fae */ /* 0x0003e8000a101c74 */
[----:B------:R1:W-:Y:S04]  /*38f0*/  LDGSTS.E.BYPASS.128 [R35], desc[UR52][R22.64], P3 ;  /* 0x0000000016237fae */ /* 0x0003e80009901c74 */
[----:B------:R1:W-:Y:S04]  /*3900*/  LDGSTS.E.BYPASS.128 [R37], desc[UR52][R20.64], P2 ;  /* 0x0000000014257fae */ /* 0x0003e80009101c74 */
[----:B------:R-:W0:Y:S04]  /*3910*/  LDGDEPBAR ;  /* 0x00000000000079af */ /* 0x000e280000000000 */
[----:B------:R1:W-:Y:S04]  /*3920*/  LDGSTS.E.BYPASS.128 [R31+0x4000], desc[UR52][R26.64+0x80], P5 ;  /* 0x040000801a1f7fae */ /* 0x0003e8000a901c74 */
[----:B------:R1:W-:Y:S01]  /*3930*/  LDGSTS.E.BYPASS.128 [R33+0x4000], desc[UR52][R24.64+0x80], P4 ;  /* 0x0400008018217fae */ /* 0x0003e2000a101c74 */
[----:B------:R-:W-:-:S03]  /*3940*/  PLOP3.LUT P4, PT, PT, PT, UP0, 0x80, 0x0 ;  /* 0x000000000000781c */ /* 0x000fc60003f8f008 */
[----:B------:R1:W-:Y:S01]  /*3950*/  LDGSTS.E.BYPASS.128 [R35+0x4000], desc[UR52][R22.64+0x80], P3 ;  /* 0x0400008016237fae */ /* 0x0003e20009901c74 */
[----:B------:R-:W-:-:S03]  /*3960*/  IADD3 R4, P3, R4, 0x2000, RZ ;  /* 0x0000200004047810 */ /* 0x000fc60007f7e0ff */
[----:B------:R1:W-:Y:S01]  /*3970*/  LDGSTS.E.BYPASS.128 [R37+0x4000], desc[UR52][R20.64+0x80], P2 ;  /* 0x0400008014257fae */ /* 0x0003e20009101c74 */
[----:B------:R-:W-:Y:S01]  /*3980*/  IADD3 R14, P2, R14, 0x2000, RZ ;  /* 0x000020000e0e7810 */ /* 0x000fe20007f5e0ff */
[----:B------:R-:W-:Y:S02]  /*3990*/  IMAD.X R11, RZ, RZ, R11, P3 ;  /* 0x000000ffff0b7224 */ /* 0x000fe400018e060b */
[----:B------:R-:W0:Y:S02]  /*39a0*/  LDGDEPBAR ;  /* 0x00000000000079af */ /* 0x000e240000000000 */
[----:B------:R-:W-:Y:S01]  /*39b0*/  IMAD.X R9, RZ, RZ, R9, P2 ;  /* 0x000000ffff097224 */ /* 0x000fe200010e0609 */
[----:B------:R-:W-:Y:S07]  /*39c0*/  @P4 BRA `(.L_x_1) ;  /* 0xffffffe000204947 */ /* 0x000fee000383ffff */
.L_x_0:
[----:B------:R-:W-:-:S04]  /*39d0*/  DEPBAR.LE SB0, 0x0 ;  /* 0x000080000000791a */ /* 0x000fc80000000000 */
[----:B------:R-:W-:Y:S01]  /*39e0*/  VIADD R79, R79, UR48 ;  /* 0x000000304f4f7c36 */ /* 0x000fe20008000000 */
[----:B------:R-:W-:Y:S01]  /*39f0*/  LOP3.LUT R98, R98, 0x3c, RZ, 0xc0, !PT ;  /* 0x0000003c62627812 */ /* 0x000fe200078ec0ff */
[----:B------:R-:W-:Y:S01]  /*3a00*/  VIADD R3, R78, UR48 ;  /* 0x000000304e037c36 */ /* 0x000fe20008000000 */
[----:B------:R-:W-:Y:S01]  /*3a10*/  ULDC.64 UR6, c[0x0][0x240] ;  /* 0x0000900000067ab9 */ /* 0x000fe20000000a00 */
[----:B------:R-:W-:Y:S01]  /*3a20*/  VIADD R77, R77, UR48 ;  /* 0x000000304d4d7c36 */ /* 0x000fe20008000000 */
[----:B------:R-:W-:Y:S01]  /*3a30*/  UIMAD.WIDE.U32 UR50, UR50, 0x4, UR6 ;  /* 0x00000004323278a5 */ /* 0x000fe2000f8e0006 */
[C---:B------:R-:W-:Y:S01]  /*3a40*/  IMAD R79, R84.reuse, 0x4, R79 ;  /* 0x00000004544f7824 */ /* 0x040fe200078e024f */
[----:B------:R-:W-:Y:S01]  /*3a50*/  BAR.SYNC.DEFER_BLOCKING 0x0 ;  /* 0x0000000000007b1d */ /* 0x000fe20000010000 */
[C---:B-1----:R-:W-:Y:S02]  /*3a60*/  IMAD R26, R84.reuse, 0x4, R3 ;  /* 0x00000004541a7824 */ /* 0x042fe400078e0203 */
[----:B------:R-:W-:Y:S01]  /*3a70*/  IMAD R77, R84, 0x4, R77 ;  /* 0x00000004544d7824 */ /* 0x000fe200078e024d */
[----:B------:R-:W-:Y:S01]  /*3a80*/  LEA R20, P4, R101, UR50, 0x9 ;  /* 0x0000003265147c11 */ /* 0x000fe2000f8848ff */
[----:B------:R-:W-:Y:S01]  /*3a90*/  IMAD.SHL.U32 R0, R0, 0x4, RZ ;  /* 0x0000000400007824 */ /* 0x000fe200078e00ff */
[----:B------:R-:W-:Y:S01]  /*3aa0*/  LEA R22, P1, R100, UR50, 0x9 ;  /* 0x0000003264167c11 */ /* 0x000fe2000f8248ff */
[----:B------:R-:W-:Y:S01]  /*3ab0*/  IMAD.U32 R25, RZ, RZ, UR49 ;  /* 0x00000031ff197e24 */ /* 0x000fe2000f8e00ff */
[----:B------:R-:W-:-:S02]  /*3ac0*/  LEA R24, P2, R99, UR50, 0x9 ;  /* 0x0000003263187c11 */ /* 0x000fc4000f8448ff */
[----:B------:R-:W-:Y:S02]  /*3ad0*/  LOP3.LUT R2, R0, 0x1fc, RZ, 0xc0, !PT ;  /* 0x000001fc00027812 */ /* 0x000fe400078ec0ff */
[----:B------:R-:W-:Y:S01]  /*3ae0*/  LOP3.LUT R25, R25, 0x1c, R0, 0xf8, !PT ;  /* 0x0000001c19197812 */ /* 0x000fe200078ef800 */
[----:B------:R-:W-:Y:S01]  /*3af0*/  IMAD.U32 R0, RZ, RZ, UR21 ;  /* 0x00000015ff007e24 */ /* 0x000fe2000f8e00ff */
[C---:B------:R-:W-:Y:S02]  /*3b00*/  LOP3.LUT R3, R2.reuse, 0x200, RZ, 0xfc, !PT ;  /* 0x0000020002037812 */ /* 0x040fe400078efcff */
[C---:B------:R-:W-:Y:S02]  /*3b10*/  LOP3.LUT R4, R2.reuse, 0x400, RZ, 0xfc, !PT ;  /* 0x0000040002047812 */ /* 0x040fe400078efcff */
[----:B------:R-:W-:Y:S02]  /*3b20*/  LOP3.LUT R6, R2, 0x600, RZ, 0xfc, !PT ;  /* 0x0000060002067812 */ /* 0x000fe400078efcff */
[----:B------:R-:W-:-:S02]  /*3b30*/  SHF.R.U32.HI R3, RZ, 0x1, R3 ;  /* 0x00000001ff037819 */ /* 0x000fc40000011603 */
[----:B------:R-:W-:Y:S01]  /*3b40*/  SHF.R.U32.HI R5, RZ, 0x1, R4 ;  /* 0x00000001ff057819 */ /* 0x000fe20000011604 */
[----:B------:R-:W-:Y:S01]  /*3b50*/  STS.64 [R79], R56 ;  /* 0x000000384f007388 */ /* 0x000fe20000000a00 */
[----:B------:R-:W-:Y:S02]  /*3b60*/  SHF.R.U32.HI R7, RZ, 0x1, R6 ;  /* 0x00000001ff077819 */ /* 0x000fe40000011606 */
[----:B------:R-:W-:Y:S01]  /*3b70*/  LOP3.LUT R4, R3, 0x1f0, RZ, 0xc0, !PT ;  /* 0x000001f003047812 */ /* 0x000fe200078ec0ff */
[----:B------:R-:W-:Y:S01]  /*3b80*/  STS.64 [R26+0x400], R58 ;  /* 0x0004003a1a007388 */ /* 0x000fe20000000a00 */
[----:B------:R-:W-:Y:S02]  /*3b90*/  LOP3.LUT R6, R5, 0x2f0, RZ, 0xc0, !PT ;  /* 0x000002f005067812 */ /* 0x000fe400078ec0ff */
[----:B------:R-:W-:Y:S01]  /*3ba0*/  LOP3.LUT R8, R7, 0x3f0, RZ, 0xc0, !PT ;  /* 0x000003f007087812 */ /* 0x000fe200078ec0ff */
[----:B------:R-:W-:Y:S01]  /*3bb0*/  STS.64 [R79+0x20], R60 ;  /* 0x0000203c4f007388 */ /* 0x000fe20000000a00 */
[----:B------:R-:W-:Y:S01]  /*3bc0*/  LEA R3, R98, UR48, 0x2 ;  /* 0x0000003062037c11 */ /* 0x000fe2000f8e10ff */
[----:B------:R-:W-:Y:S01]  /*3bd0*/  VIADD R5, R4, UR48 ;  /* 0x0000003004057c36 */ /* 0x000fe20008000000 */
[----:B------:R-:W-:Y:S01]  /*3be0*/  ISETP.GE.U32.AND P0, PT, R25, 0x80, PT ;  /* 0x000000801900780c */ /* 0x000fe20003f06070 */
[----:B------:R-:W-:Y:S01]  /*3bf0*/  STS.64 [R77+0x420], R62 ;  /* 0x0004203e4d007388 */ /* 0x000fe20000000a00 */
[----:B------:R-:W-:Y:S01]  /*3c00*/  VIADD R7, R6, UR48 ;  /* 0x0000003006077c36 */ /* 0x000fe20008000000 */
[----:B------:R-:W-:Y:S01]  /*3c10*/  LEA.HI.X R101, R101, UR51, RZ, 0x9, P4 ;  /* 0x0000003365657c11 */ /* 0x000fe2000a0f4cff */
[----:B------:R-:W-:Y:S01]  /*3c20*/  VIADD R9, R8, UR48 ;  /* 0x0000003008097c36 */ /* 0x000fe20008000000 */
[----:B------:R-:W-:Y:S01]  /*3c30*/  STS.64 [R79+0x40], R64 ;  /* 0x000040404f007388 */ /* 0x000fe20000000a00 */
[----:B------:R-:W-:Y:S01]  /*3c40*/  IMAD R27, R2, 0x4, R3 ;  /* 0x00000004021b7824 */ /* 0x000fe200078e0203 */
[----:B------:R-:W-:Y:S01]  /*3c50*/  ISETP.GE.AND.EX P0, PT, R0, RZ, PT, P0 ;  /* 0x000000ff0000720c */ /* 0x000fe20003f06300 */
[C---:B------:R-:W-:Y:S01]  /*3c60*/  IMAD R28, R2.reuse, 0x4, R5 ;  /* 0x00000004021c7824 */ /* 0x040fe200078e0205 */
[----:B------:R-:W-:Y:S01]  /*3c70*/  STS.64 [R77+0x440], R66 ;  /* 0x000440424d007388 */ /* 0x000fe20000000a00 */
[C---:B------:R-:W-:Y:S01]  /*3c80*/  IMAD R29, R2.reuse, 0x4, R7 ;  /* 0x00000004021d7824 */ /* 0x040fe200078e0207 */
[C---:B------:R-:W-:Y:S01]  /*3c90*/  SHF.L.U64.HI R0, R25.reuse, 0x2, R0 ;  /* 0x0000000219007819 */ /* 0x040fe20000010200 */
[----:B------:R-:W-:Y:S01]  /*3ca0*/  IMAD R30, R2, 0x4, R9 ;  /* 0x00000004021e7824 */ /* 0x000fe200078e0209 */
[----:B------:R-:W-:Y:S01]  /*3cb0*/  STS.64 [R79+0x60], R68 ;  /* 0x000060444f007388 */ /* 0x000fe20000000a00 */
[----:B------:R-:W-:Y:S01]  /*3cc0*/  IMAD.U32 R2, RZ, RZ, UR49 ;  /* 0x00000031ff027e24 */ /* 0x000fe2000f8e00ff */
[----:B------:R-:W-:Y:S01]  /*3cd0*/  LEA.HI.X R100, R100, UR51, RZ, 0x9, P1 ;  /* 0x0000003364647c11 */ /* 0x000fe200088f4cff */
[----:B------:R-:W-:Y:S01]  /*3ce0*/  IMAD.SHL.U32 R25, R25, 0x4, RZ ;  /* 0x0000000419197824 */ /* 0x000fe200078e00ff */
[----:B------:R-:W-:Y:S01]  /*3cf0*/  STS.64 [R77+0x460], R70 ;  /* 0x000460464d007388 */ /* 0x000fe20000000a00 */
[----:B------:R-:W-:Y:S01]  /*3d00*/  LEA.HI.X R99, R99, UR51, RZ, 0x9, P2 ;  /* 0x0000003363637c11 */ /* 0x000fe200090f4cff */
[----:B------:R-:W-:Y:S01]  /*3d10*/  BAR.SYNC.DEFER_BLOCKING 0x0 ;  /* 0x0000000000007b1d */ /* 0x000fe20000010000 */
[----:B------:R-:W-:-:S02]  /*3d20*/  ISETP.GT.AND P0, PT, R2, -0x1, !P0 ;  /* 0xffffffff0200780c */ /* 0x000fc40004704270 */
[----:B------:R-:W-:Y:S02]  /*3d30*/  LEA R2, P3, R102, UR50, 0x9 ;  /* 0x0000003266027c11 */ /* 0x000fe4000f8648ff */
[-C--:B------:R-:W-:Y:S02]  /*3d40*/  IADD3 R20, P4, R20, R25.reuse, RZ ;  /* 0x0000001914147210 */ /* 0x080fe40007f9e0ff */
[----:B------:R-:W-:Y:S02]  /*3d50*/  LEA.HI.X R3, R102, UR51, RZ, 0x9, P3 ;  /* 0x0000003366037c11 */ /* 0x000fe400098f4cff */
[----:B------:R-:W-:Y:S01]  /*3d60*/  IADD3 R2, P3, R25, R2, RZ ;  /* 0x0000000219027210 */ /* 0x000fe20007f7e0ff */
[----:B------:R-:W-:Y:S01]  /*3d70*/  IMAD.X R21, R101, 0x1, R0, P4 ;  /* 0x0000000165157824 */ /* 0x000fe200020e0600 */
[-C--:B------:R-:W-:Y:S02]  /*3d80*/  IADD3 R22, P5, R22, R25.reuse, RZ ;  /* 0x0000001916167210 */ /* 0x080fe40007fbe0ff */
[----:B------:R-:W-:Y:S01]  /*3d90*/  IADD3 R24, P6, R24, R25, RZ ;  /* 0x0000001918187210 */ /* 0x000fe20007fde0ff */
[----:B------:R-:W-:-:S02]  /*3da0*/  IMAD.X R3, R0, 0x1, R3, P3 ;  /* 0x0000000100037824 */ /* 0x000fc400018e0603 */
[--C-:B------:R-:W-:Y:S02]  /*3db0*/  IMAD.X R23, R100, 0x1, R0.reuse, P5 ;  /* 0x0000000164177824 */ /* 0x100fe400028e0600 */
[----:B------:R-:W-:Y:S01]  /*3dc0*/  IMAD.X R25, R99, 0x1, R0, P6 ;  /* 0x0000000163197824 */ /* 0x000fe200030e0600 */
[----:B------:R-:W1:Y:S04]  /*3dd0*/  LDS.128 R4, [R27] ;  /* 0x000000001b047984 */ /* 0x000e680000000c00 */
[----:B------:R-:W2:Y:S04]  /*3de0*/  LDS.128 R8, [R28+0x800] ;  /* 0x000800001c087984 */ /* 0x000ea80000000c00 */
[----:B------:R-:W3:Y:S04]  /*3df0*/  LDS.128 R16, [R29+0x1000] ;  /* 0x001000001d107984 */ /* 0x000ee80000000c00 */
[----:B------:R-:W4:Y:S04]  /*3e00*/  LDS.128 R12, [R30+0x1800] ;  /* 0x001800001e0c7984 */ /* 0x000f280000000c00 */
[----:B-1----:R-:W-:Y:S04]  /*3e10*/  @P0 STG.E.128 desc[UR52][R2.64], R4 ;  /* 0x0000000402000986 */ /* 0x002fe8000c101d34 */
[----:B--2---:R-:W-:Y:S04]  /*3e20*/  @P0 STG.E.128 desc[UR52][R20.64], R8 ;  /* 0x0000000814000986 */ /* 0x004fe8000c101d34 */
[----:B---3--:R-:W-:Y:S04]  /*3e30*/  @P0 STG.E.128 desc[UR52][R22.64], R16 ;  /* 0x0000001016000986 */ /* 0x008fe8000c101d34 */
[----:B----4-:R-:W-:Y:S01]  /*3e40*/  @P0 STG.E.128 desc[UR52][R24.64], R12 ;  /* 0x0000000c18000986 */ /* 0x010fe2000c101d34 */
[----:B------:R-:W-:Y:S06]  /*3e50*/  BAR.SYNC.DEFER_BLOCKING 0x0 ;  /* 0x0000000000007b1d */ /* 0x000fec0000010000 */
[----:B------:R-:W-:Y:S04]  /*3e60*/  STS.64 [R79], R40 ;  /* 0x000000284f007388 */ /* 0x000fe80000000a00 */
[----:B------:R-:W-:Y:S04]  /*3e70*/  STS.64 [R26+0x400], R42 ;  /* 0x0004002a1a007388 */ /* 0x000fe80000000a00 */
[----:B------:R-:W-:Y:S04]  /*3e80*/  STS.64 [R79+0x20], R44 ;  /* 0x0000202c4f007388 */ /* 0x000fe80000000a00 */
[----:B------:R-:W-:Y:S04]  /*3e90*/  STS.64 [R77+0x420], R46 ;  /* 0x0004202e4d007388 */ /* 0x000fe80000000a00 */
[----:B------:R-:W-:Y:S04]  /*3ea0*/  STS.64 [R79+0x40], R48 ;  /* 0x000040304f007388 */ /* 0x000fe80000000a00 */
[----:B------:R-:W-:Y:S04]  /*3eb0*/  STS.64 [R77+0x440], R50 ;  /* 0x000440324d007388 */ /* 0x000fe80000000a00 */
[----:B------:R-:W-:Y:S04]  /*3ec0*/  STS.64 [R79+0x60], R52 ;  /* 0x000060344f007388 */ /* 0x000fe80000000a00 */
[----:B------:R-:W-:Y:S01]  /*3ed0*/  STS.64 [R77+0x460], R54 ;  /* 0x000460364d007388 */ /* 0x000fe20000000a00 */
[----:B------:R-:W-:Y:S06]  /*3ee0*/  BAR.SYNC.DEFER_BLOCKING 0x0 ;  /* 0x0000000000007b1d */ /* 0x000fec0000010000 */
[----:B------:R-:W1:Y:S04]  /*3ef0*/  LDS.128 R12, [R27] ;  /* 0x000000001b0c7984 */ /* 0x000e680000000c00 */
[----:B------:R-:W2:Y:S04]  /*3f00*/  LDS.128 R4, [R28+0x800] ;  /* 0x000800001c047984 */ /* 0x000ea80000000c00 */
[----:B------:R-:W3:Y:S04]  /*3f10*/  LDS.128 R8, [R29+0x1000] ;  /* 0x001000001d087984 */ /* 0x000ee80000000c00 */
[----:B-1----:R1:W-:Y:S04]  /*3f20*/  @P0 STG.E.128 desc[UR52][R2.64+0x8000], R12 ;  /* 0x0080000c02000986 */ /* 0x0023e8000c101d34 */
[----:B--2---:R1:W-:Y:S04]  /*3f30*/  @P0 STG.E.128 desc[UR52][R20.64+0x8000], R4 ;  /* 0x0080000414000986 */ /* 0x0043e8000c101d34 */
[----:B---3--:R1:W-:Y:S01]  /*3f40*/  @P0 STG.E.128 desc[UR52][R22.64+0x8000], R8 ;  /* 0x0080000816000986 */ /* 0x0083e2000c101d34 */
[----:B------:R-:W-:Y:S05]  /*3f50*/  @!P0 EXIT ;  /* 0x000000000000894d */ /* 0x000fea0003800000 */
[----:B------:R-:W2:Y:S04]  /*3f60*/  LDS.128 R28, [R30+0x1800] ;  /* 0x001800001e1c7984 */ /* 0x000ea80000000c00 */
[----:B--2---:R-:W-:Y:S01]  /*3f70*/  STG.E.128 desc[UR52][R24.64+0x8000], R28 ;  /* 0x0080001c18007986 */ /* 0x004fe2000c101d34 */
[----:B------:R-:W-:Y:S05]  /*3f80*/  EXIT ;  /* 0x000000000000794d */ /* 0x000fea0003800000 */
.L_x_2:
[----:B------:R-:W-:-:S00]  /*3f90*/  BRA `(.L_x_2) ;  /* 0xfffffffc00fc7947 */ /* 0x000fc0000383ffff */
[----:B------:R-:W-:-:S00]  /*3fa0*/  NOP ;  /* 0x0000000000007918 */ /* 0x000fc00000000000 */
        /* <DEDUP_REMOVED lines=13> */
.L_x_3:


//--------------------- .nv.shared.chunk_gated_delta_rule_fwd_kernel_h_blockdim64 --------------------------
	.section	.nv.shared.chunk_gated_delta_rule_fwd_kernel_h_blockdim64,"aw",@nobits
	.sectionflags	@""
	.align	16
	.zero		1024


//--------------------- .nv.shared.reserved.0     --------------------------
	.section	.nv.shared.reserved.0,"aw",@nobits
	.weak		__nv_reservedSMEM_offset_0_alias
	.size		__nv_reservedSMEM_offset_0_alias, 0, 0
	.other		__nv_reservedSMEM_offset_0_alias,@"STO_CUDA_RESERVED_SHARED STV_DEFAULT"
__nv_reservedSMEM_offset_0_alias:
	.zero		0


//--------------------- .nv.constant0.chunk_gated_delta_rule_fwd_kernel_h_blockdim64 --------------------------
	.section	.nv.constant0.chunk_gated_delta_rule_fwd_kernel_h_blockdim64,"a",@progbits
	.sectionflags	@""
	.align	4
.nv.constant0.chunk_gated_delta_rule_fwd_kernel_h_blockdim64:
	.zero		600


//--------------------- SYMBOLS --------------------------

	.type		.nv.reservedSmem.offset0,@object
	.size		.nv.reservedSmem.offset0,0x4
